	.target	sm_90a

	.elftype	@"ET_EXEC"


//--------------------- .note.nv.tkinfo           --------------------------
	.section	.note.nv.tkinfo,"",@"SHT_NOTE"
	.sectionflags	@"SHF_NOTE_NV_TKINFO"
	.tkinfo
        /*0018*/ 	.word	0x00000002
        /*0030*/ 	.string	""
        /*0030*/ 	.string	"ptxas"
        /*0030*/ 	.string	"Cuda compilation tools, release 13.0, V13.0.88"
        /*0030*/ 	.string	"Build cuda_13.0.r13.0/compiler.36424714_0"
        /*0030*/ 	.string	"-arch sm_90a -m 64 "



//--------------------- .note.nv.cuinfo           --------------------------
	.section	.note.nv.cuinfo,"",@"SHT_NOTE"
	.sectionflags	@"SHF_NOTE_NV_CUINFO"
        /*0018*/ 	.short	0x0002
        /*001a*/ 	.short	0x005a
        /*001c*/ 	.short	0x0082
	.zero		2


//--------------------- .nv.info                  --------------------------
	.section	.nv.info,"",@"SHT_CUDA_INFO"
	.align	4


	//----- nvinfo : EIATTR_REGCOUNT
	.align		4
        /*0000*/ 	.byte	0x04, 0x2f
        /*0002*/ 	.short	(.L_15 - .L_14)
	.align		4
.L_14:
        /*0004*/ 	.word	index@(_ZN7cutlass13device_kernelINS_4gemm6kernel13GemmUniversalIN4cute5tupleIJiiiiEEENS1_10collective13CollectiveMmaINS1_34MainloopSm90TmaGmmaWarpSpecializedILi4ENS5_IJNS4_1CILi2EEENSA_ILi1EEESC_EEENS1_35KernelTmaWarpSpecializedCooperativeEEENS5_IJNSA_ILi256EEENSA_ILi64EEENSA_ILi32EEEEEENS_6half_tENS5_IJlSC_lEEESK_SL_NS4_8TiledMMAINS4_8MMA_AtomIJNS4_4SM904GMMA25MMA_64x64x16_F32F16F16_SSILNSP_5MajorE0ELSR_0ELNSP_7ScaleInE1ELSS_1EEEEEENS4_6LayoutISD_NS5_IJSC_NSA_ILi0EEESW_EEEEENS5_IJNS4_10UnderscoreESZ_SZ_EEEEENS4_13SM90_TMA_LOADENS4_14ComposedLayoutINS4_7SwizzleILi2ELi4ELi3EEENS4_18smem_ptr_flag_bitsILi16EEENSV_INS5_IJNSA_ILi8EEESI_EEENS5_IJSI_SC_EEEEEEEvNS4_8identityENS4_23SM90_TMA_LOAD_MULTICASTES1C_vS1D_EENS_8epilogue10collective6detail29Sm90TmaWarpSpecializedAdapterINS1H_15DefaultEpilogueISK_SL_SL_NS1G_6thread17LinearCombinationISK_Li1EffLNS1L_9ScaleType4KindE0ELNS_15FloatRoundStyleE2ESK_EENS1_15EpilogueDefaultEEEEEvvEEEEvNT_6ParamsE)
        /*0008*/ 	.word	0x000000a8


	//----- nvinfo : EIATTR_FRAME_SIZE
	.align		4
.L_15:
        /*000c*/ 	.byte	0x04, 0x11
        /*000e*/ 	.short	(.L_17 - .L_16)
	.align		4
.L_16:
        /*0010*/ 	.word	index@(_ZN7cutlass13device_kernelINS_4gemm6kernel13GemmUniversalIN4cute5tupleIJiiiiEEENS1_10collective13CollectiveMmaINS1_34MainloopSm90TmaGmmaWarpSpecializedILi4ENS5_IJNS4_1CILi2EEENSA_ILi1EEESC_EEENS1_35KernelTmaWarpSpecializedCooperativeEEENS5_IJNSA_ILi256EEENSA_ILi64EEENSA_ILi32EEEEEENS_6half_tENS5_IJlSC_lEEESK_SL_NS4_8TiledMMAINS4_8MMA_AtomIJNS4_4SM904GMMA25MMA_64x64x16_F32F16F16_SSILNSP_5MajorE0ELSR_0ELNSP_7ScaleInE1ELSS_1EEEEEENS4_6LayoutISD_NS5_IJSC_NSA_ILi0EEESW_EEEEENS5_IJNS4_10UnderscoreESZ_SZ_EEEEENS4_13SM90_TMA_LOADENS4_14ComposedLayoutINS4_7SwizzleILi2ELi4ELi3EEENS4_18smem_ptr_flag_bitsILi16EEENSV_INS5_IJNSA_ILi8EEESI_EEENS5_IJSI_SC_EEEEEEEvNS4_8identityENS4_23SM90_TMA_LOAD_MULTICASTES1C_vS1D_EENS_8epilogue10collective6detail29Sm90TmaWarpSpecializedAdapterINS1H_15DefaultEpilogueISK_SL_SL_NS1G_6thread17LinearCombinationISK_Li1EffLNS1L_9ScaleType4KindE0ELNS_15FloatRoundStyleE2ESK_EENS1_15EpilogueDefaultEEEEEvvEEEEvNT_6ParamsE)
        /*0014*/ 	.word	0x00000000


	//----- nvinfo : EIATTR_MIN_STACK_SIZE
	.align		4
.L_17:
        /*0018*/ 	.byte	0x04, 0x12
        /*001a*/ 	.short	(.L_19 - .L_18)
	.align		4
.L_18:
        /*001c*/ 	.word	index@(_ZN7cutlass13device_kernelINS_4gemm6kernel13GemmUniversalIN4cute5tupleIJiiiiEEENS1_10collective13CollectiveMmaINS1_34MainloopSm90TmaGmmaWarpSpecializedILi4ENS5_IJNS4_1CILi2EEENSA_ILi1EEESC_EEENS1_35KernelTmaWarpSpecializedCooperativeEEENS5_IJNSA_ILi256EEENSA_ILi64EEENSA_ILi32EEEEEENS_6half_tENS5_IJlSC_lEEESK_SL_NS4_8TiledMMAINS4_8MMA_AtomIJNS4_4SM904GMMA25MMA_64x64x16_F32F16F16_SSILNSP_5MajorE0ELSR_0ELNSP_7ScaleInE1ELSS_1EEEEEENS4_6LayoutISD_NS5_IJSC_NSA_ILi0EEESW_EEEEENS5_IJNS4_10UnderscoreESZ_SZ_EEEEENS4_13SM90_TMA_LOADENS4_14ComposedLayoutINS4_7SwizzleILi2ELi4ELi3EEENS4_18smem_ptr_flag_bitsILi16EEENSV_INS5_IJNSA_ILi8EEESI_EEENS5_IJSI_SC_EEEEEEEvNS4_8identityENS4_23SM90_TMA_LOAD_MULTICASTES1C_vS1D_EENS_8epilogue10collective6detail29Sm90TmaWarpSpecializedAdapterINS1H_15DefaultEpilogueISK_SL_SL_NS1G_6thread17LinearCombinationISK_Li1EffLNS1L_9ScaleType4KindE0ELNS_15FloatRoundStyleE2ESK_EENS1_15EpilogueDefaultEEEEEvvEEEEvNT_6ParamsE)
        /*0020*/ 	.word	0x00000000
.L_19:


//--------------------- .nv.compat                --------------------------
	.section	.nv.compat,"",@"SHT_CUDA_COMPAT_INFO"
	.align	4
        /*0000*/ 	.byte	0x02, 0x09, 0x01, 0x00, 0x02, 0x02, 0x04, 0x00, 0x02, 0x05, 0x05, 0x00, 0x03, 0x07, 0x01, 0x01
        /*0010*/ 	.byte	0x02, 0x03, 0x01, 0x00, 0x02, 0x06, 0x01, 0x00, 0x04, 0x0b, 0x08, 0x00, 0x00, 0x00, 0x00, 0x00
        /*0020*/ 	.byte	0x00, 0x00, 0x00, 0x00


//--------------------- .nv.info._ZN7cutlass13device_kernelINS_4gemm6kernel13GemmUniversalIN4cute5tupleIJiiiiEEENS1_10collective13CollectiveMmaINS1_34MainloopSm90TmaGmmaWarpSpecializedILi4ENS5_IJNS4_1CILi2EEENSA_ILi1EEESC_EEENS1_35KernelTmaWarpSpecializedCooperativeEEENS5_IJNSA_ILi256EEENSA_ILi64EEENSA_ILi32EEEEEENS_6half_tENS5_IJlSC_lEEESK_SL_NS4_8TiledMMAINS4_8MMA_AtomIJNS4_4SM904GMMA25MMA_64x64x16_F32F16F16_SSILNSP_5MajorE0ELSR_0ELNSP_7ScaleInE1ELSS_1EEEEEENS4_6LayoutISD_NS5_IJSC_NSA_ILi0EEESW_EEEEENS5_IJNS4_10UnderscoreESZ_SZ_EEEEENS4_13SM90_TMA_LOADENS4_14ComposedLayoutINS4_7SwizzleILi2ELi4ELi3EEENS4_18smem_ptr_flag_bitsILi16EEENSV_INS5_IJNSA_ILi8EEESI_EEENS5_IJSI_SC_EEEEEEEvNS4_8identityENS4_23SM90_TMA_LOAD_MULTICASTES1C_vS1D_EENS_8epilogue10collective6detail29Sm90TmaWarpSpecializedAdapterINS1H_15DefaultEpilogueISK_SL_SL_NS1G_6thread17LinearCombinationISK_Li1EffLNS1L_9ScaleType4KindE0ELNS_15FloatRoundStyleE2ESK_EENS1_15EpilogueDefaultEEEEEvvEEEEvNT_6ParamsE --------------------------
	.section	.nv.info._ZN7cutlass13device_kernelINS_4gemm6kernel13GemmUniversalIN4cute5tupleIJiiiiEEENS1_10collective13CollectiveMmaINS1_34MainloopSm90TmaGmmaWarpSpecializedILi4ENS5_IJNS4_1CILi2EEENSA_ILi1EEESC_EEENS1_35KernelTmaWarpSpecializedCooperativeEEENS5_IJNSA_ILi256EEENSA_ILi64EEENSA_ILi32EEEEEENS_6half_tENS5_IJlSC_lEEESK_SL_NS4_8TiledMMAINS4_8MMA_AtomIJNS4_4SM904GMMA25MMA_64x64x16_F32F16F16_SSILNSP_5MajorE0ELSR_0ELNSP_7ScaleInE1ELSS_1EEEEEENS4_6LayoutISD_NS5_IJSC_NSA_ILi0EEESW_EEEEENS5_IJNS4_10UnderscoreESZ_SZ_EEEEENS4_13SM90_TMA_LOADENS4_14ComposedLayoutINS4_7SwizzleILi2ELi4ELi3EEENS4_18smem_ptr_flag_bitsILi16EEENSV_INS5_IJNSA_ILi8EEESI_EEENS5_IJSI_SC_EEEEEEEvNS4_8identityENS4_23SM90_TMA_LOAD_MULTICASTES1C_vS1D_EENS_8epilogue10collective6detail29Sm90TmaWarpSpecializedAdapterINS1H_15DefaultEpilogueISK_SL_SL_NS1G_6thread17LinearCombinationISK_Li1EffLNS1L_9ScaleType4KindE0ELNS_15FloatRoundStyleE2ESK_EENS1_15EpilogueDefaultEEEEEvvEEEEvNT_6ParamsE,"",@"SHT_CUDA_INFO"
	.sectionflags	@""
	.align	4


	//----- nvinfo : EIATTR_CUDA_API_VERSION
	.align		4
        /*0000*/ 	.byte	0x04, 0x37
        /*0002*/ 	.short	(.L_21 - .L_20)
.L_20:
        /*0004*/ 	.word	0x00000082


	//----- nvinfo : EIATTR_KPARAM_INFO
	.align		4
.L_21:
        /*0008*/ 	.byte	0x04, 0x17
        /*000a*/ 	.short	(.L_23 - .L_22)
.L_22:
        /*000c*/ 	.word	0x00000000
        /*0010*/ 	.short	0x0000
        /*0012*/ 	.short	0x0070
        /*0014*/ 	.byte	0x00, 0xf0, 0x01, 0x10


	//----- nvinfo : EIATTR_SPARSE_MMA_MASK
	.align		4
.L_23:
        /*0018*/ 	.byte	0x03, 0x50
        /*001a*/ 	.short	0x0000


	//----- nvinfo : EIATTR_MAXREG_COUNT
	.align		4
        /*001c*/ 	.byte	0x03, 0x1b
        /*001e*/ 	.short	0x00a8


	//----- nvinfo : EIATTR_NUM_BARRIERS
	.align		4
        /*0020*/ 	.byte	0x02, 0x4c
        /*0022*/ 	.byte	0x01
	.zero		1


	//----- nvinfo : EIATTR_EXTERNS
	.align		4
        /*0024*/ 	.byte	0x04, 0x0f
        /*0026*/ 	.short	(.L_25 - .L_24)


	//   ....[0]....
	.align		4
.L_24:
        /*0028*/ 	.word	index@(__assertfail)


	//----- nvinfo : EIATTR_MERCURY_ISA_VERSION
	.align		4
.L_25:
        /*002c*/ 	.byte	0x03, 0x5f
        /*002e*/ 	.short	0x0101


	//----- nvinfo : EIATTR_INT_WARP_WIDE_INSTR_OFFSETS
	.align		4
        /*0030*/ 	.byte	0x04, 0x31
        /*0032*/ 	.short	(.L_27 - .L_26)


	//   ....[0]....
.L_26:
        /*0034*/ 	.word	0x00000490


	//   ....[1]....
        /*0038*/ 	.word	0x00000590


	//   ....[2]....
        /*003c*/ 	.word	0x000006a0


	//   ....[3]....
        /*0040*/ 	.word	0x00001ee0


	//----- nvinfo : EIATTR_COOP_GROUP_MASK_REGIDS
	.align		4
.L_27:
        /*0044*/ 	.byte	0x04, 0x29
        /*0046*/ 	.short	(.L_29 - .L_28)


	//   ....[0]....
.L_28:
        /*0048*/ 	.word	0xffffffff


	//   ....[1]....
        /*004c*/ 	.word	0xffffffff


	//   ....[2]....
        /*0050*/ 	.word	0xffffffff


	//   ....[3]....
        /*0054*/ 	.word	0xffffffff


	//   ....[4]....
        /*0058*/ 	.word	0xffffffff


	//   ....[5]....
        /*005c*/ 	.word	0xffffffff


	//----- nvinfo : EIATTR_COOP_GROUP_INSTR_OFFSETS
	.align		4
.L_29:
        /*0060*/ 	.byte	0x04, 0x28
        /*0062*/ 	.short	(.L_31 - .L_30)


	//   ....[0]....
.L_30:
        /*0064*/ 	.word	0x00000060


	//   ....[1]....
        /*0068*/ 	.word	0x00000070


	//   ....[2]....
        /*006c*/ 	.word	0x00000130


	//   ....[3]....
        /*0070*/ 	.word	0x000002d0


	//   ....[4]....
        /*0074*/ 	.word	0x00000800


	//   ....[5]....
        /*0078*/ 	.word	0x000014a0


	//----- nvinfo : EIATTR_REG_RECONFIG
	.align		4
.L_31:
        /*007c*/ 	.byte	0x01, 0x54
	.zero		2


	//----- nvinfo : EIATTR_SYSCALL_OFFSETS
	.align		4
        /*0080*/ 	.byte	0x04, 0x46
        /*0082*/ 	.short	(.L_33 - .L_32)


	//   ....[0]....
.L_32:
        /*0084*/ 	.word	0x00001690


	//----- nvinfo : EIATTR_MBARRIER_INSTR_OFFSETS
	.align		4
.L_33:
        /*0088*/ 	.byte	0x04, 0x39
        /*008a*/ 	.short	(.L_35 - .L_34)


	//   ....[0]....
.L_34:
        /*008c*/ 	.word	0x00000230
        /*0090*/ 	.word	0x000000ff
        /*0094*/ 	.word	0x00000000
        /*0098*/ 	.short	0x0100
        /*009a*/ 	.byte	0x08
	.zero		1


	//   ....[1]....
        /*009c*/ 	.word	0x00000240
        /*00a0*/ 	.word	0x000000ff
        /*00a4*/ 	.word	0x00000020
        /*00a8*/ 	.short	0x0100
        /*00aa*/ 	.byte	0x08
	.zero		1


	//   ....[2]....
        /*00ac*/ 	.word	0x00000250
        /*00b0*/ 	.word	0x000000ff
        /*00b4*/ 	.word	0x00000008
        /*00b8*/ 	.short	0x0100
        /*00ba*/ 	.byte	0x08
	.zero		1


	//   ....[3]....
        /*00bc*/ 	.word	0x00000260
        /*00c0*/ 	.word	0x000000ff
        /*00c4*/ 	.word	0x00000028
        /*00c8*/ 	.short	0x0100
        /*00ca*/ 	.byte	0x08
	.zero		1


	//   ....[4]....
        /*00cc*/ 	.word	0x00000270
        /*00d0*/ 	.word	0x000000ff
        /*00d4*/ 	.word	0x00000010
        /*00d8*/ 	.short	0x0100
        /*00da*/ 	.byte	0x08
	.zero		1


	//   ....[5]....
        /*00dc*/ 	.word	0x00000280
        /*00e0*/ 	.word	0x000000ff
        /*00e4*/ 	.word	0x00000030
        /*00e8*/ 	.short	0x0100
        /*00ea*/ 	.byte	0x08
	.zero		1


	//   ....[6]....
        /*00ec*/ 	.word	0x00000290
        /*00f0*/ 	.word	0x000000ff
        /*00f4*/ 	.word	0x00000018
        /*00f8*/ 	.short	0x0100
        /*00fa*/ 	.byte	0x08
	.zero		1


	//   ....[7]....
        /*00fc*/ 	.word	0x000002a0
        /*0100*/ 	.word	0x000000ff
        /*0104*/ 	.word	0x00000038
        /*0108*/ 	.short	0x0100
        /*010a*/ 	.byte	0x08
	.zero		1


	//   ....[8]....
        /*010c*/ 	.word	0x00000720
        /*0110*/ 	.word	0x000000ff
        /*0114*/ 	.word	0x00000050
        /*0118*/ 	.short	0x0100
        /*011a*/ 	.byte	0x06
	.zero		1


	//   ....[9]....
        /*011c*/ 	.word	0x000007b0
        /*0120*/ 	.word	0x000000ff
        /*0124*/ 	.word	0x00000058
        /*0128*/ 	.short	0x0100
        /*012a*/ 	.byte	0x06
	.zero		1


	//   ....[10]....
        /*012c*/ 	.word	0x00001750
        /*0130*/ 	.word	0x00000003
        /*0134*/ 	.word	0x00000000
        /*0138*/ 	.short	0x010a
        /*013a*/ 	.byte	0x3f
	.zero		1


	//   ....[11]....
        /*013c*/ 	.word	0x000017b0
        /*0140*/ 	.word	0x00000003
        /*0144*/ 	.word	0x00000000
        /*0148*/ 	.short	0x010a
        /*014a*/ 	.byte	0x3f
	.zero		1


	//   ....[12]....
        /*014c*/ 	.word	0x00001b10
        /*0150*/ 	.word	0x00000005
        /*0154*/ 	.word	0x00000000
        /*0158*/ 	.short	0x010a
        /*015a*/ 	.byte	0x3f
	.zero		1


	//   ....[13]....
        /*015c*/ 	.word	0x00001b50
        /*0160*/ 	.word	0x00000005
        /*0164*/ 	.word	0x00000000
        /*0168*/ 	.short	0x010a
        /*016a*/ 	.byte	0x3f
	.zero		1


	//   ....[14]....
        /*016c*/ 	.word	0x00001d90
        /*0170*/ 	.word	0x00000005
        /*0174*/ 	.word	0x00000000
        /*0178*/ 	.short	0x0101
        /*017a*/ 	.byte	0x3f
	.zero		1


	//   ....[15]....
        /*017c*/ 	.word	0x00001f50
        /*0180*/ 	.word	0x00000003
        /*0184*/ 	.word	0x00000000
        /*0188*/ 	.short	0x0101
        /*018a*/ 	.byte	0x3f
	.zero		1


	//   ....[16]....
        /*018c*/ 	.word	0x00007c50
        /*0190*/ 	.word	0x00000017
        /*0194*/ 	.word	0x00000020
        /*0198*/ 	.short	0x010a
        /*019a*/ 	.byte	0x3f
	.zero		1


	//   ....[17]....
        /*019c*/ 	.word	0x00008010
        /*01a0*/ 	.word	0x00000005
        /*01a4*/ 	.word	0x00000058
        /*01a8*/ 	.short	0x0101
        /*01aa*/ 	.byte	0x3f
	.zero		1


	//   ....[18]....
        /*01ac*/ 	.word	0x00008730
        /*01b0*/ 	.word	0x00000007
        /*01b4*/ 	.word	0x00000000
        /*01b8*/ 	.short	0x010a
        /*01ba*/ 	.byte	0x3f
	.zero		1


	//   ....[19]....
        /*01bc*/ 	.word	0x000087b0
        /*01c0*/ 	.word	0x00000006
        /*01c4*/ 	.word	0x00000000
        /*01c8*/ 	.short	0x010a
        /*01ca*/ 	.byte	0x3f
	.zero		1


	//   ....[20]....
        /*01cc*/ 	.word	0x00008840
        /*01d0*/ 	.word	0x00000007
        /*01d4*/ 	.word	0x00000000
        /*01d8*/ 	.short	0x010a
        /*01da*/ 	.byte	0x3f
	.zero		1


	//   ....[21]....
        /*01dc*/ 	.word	0x000088d0
        /*01e0*/ 	.word	0x00000005
        /*01e4*/ 	.word	0x00000000
        /*01e8*/ 	.short	0x010a
        /*01ea*/ 	.byte	0x3f
	.zero		1


	//   ....[22]....
        /*01ec*/ 	.word	0x00008930
        /*01f0*/ 	.word	0x00000003
        /*01f4*/ 	.word	0x00000000
        /*01f8*/ 	.short	0x010a
        /*01fa*/ 	.byte	0x3f
	.zero		1


	//   ....[23]....
        /*01fc*/ 	.word	0x00008980
        /*0200*/ 	.word	0x00000005
        /*0204*/ 	.word	0x00000000
        /*0208*/ 	.short	0x010a
        /*020a*/ 	.byte	0x3f
	.zero		1


	//   ....[24]....
        /*020c*/ 	.word	0x00008a50
        /*0210*/ 	.word	0x00000017
        /*0214*/ 	.word	0x00000020
        /*0218*/ 	.short	0x010a
        /*021a*/ 	.byte	0x3f
	.zero		1


	//   ....[25]....
        /*021c*/ 	.word	0x00008b20
        /*0220*/ 	.word	0x00000007
        /*0224*/ 	.word	0x00000000
        /*0228*/ 	.short	0x010a
        /*022a*/ 	.byte	0x3f
	.zero		1


	//   ....[26]....
        /*022c*/ 	.word	0x00008b70
        /*0230*/ 	.word	0x00000006
        /*0234*/ 	.word	0x00000000
        /*0238*/ 	.short	0x010a
        /*023a*/ 	.byte	0x3f
	.zero		1


	//   ....[27]....
        /*023c*/ 	.word	0x00008bc0
        /*0240*/ 	.word	0x00000007
        /*0244*/ 	.word	0x00000000
        /*0248*/ 	.short	0x010a
        /*024a*/ 	.byte	0x3f
	.zero		1


	//----- nvinfo : EIATTR_NUM_MBARRIERS
	.align		4
.L_35:
        /*024c*/ 	.byte	0x03, 0x38
        /*024e*/ 	.short	0x000a


	//----- nvinfo : EIATTR_EXIT_INSTR_OFFSETS
	.align		4
        /*0250*/ 	.byte	0x04, 0x1c
        /*0252*/ 	.short	(.L_37 - .L_36)


	//   ....[0]....
.L_36:
        /*0254*/ 	.word	0x000009e0


	//   ....[1]....
        /*0258*/ 	.word	0x00001200


	//   ....[2]....
        /*025c*/ 	.word	0x000073d0


	//   ....[3]....
        /*0260*/ 	.word	0x00007930


	//   ....[4]....
        /*0264*/ 	.word	0x00008920


	//----- nvinfo : EIATTR_MAX_THREADS
	.align		4
.L_37:
        /*0268*/ 	.byte	0x04, 0x05
        /*026a*/ 	.short	(.L_39 - .L_38)
.L_38:
        /*026c*/ 	.word	0x00000180
        /*0270*/ 	.word	0x00000001
        /*0274*/ 	.word	0x00000001


	//----- nvinfo : EIATTR_CRS_STACK_SIZE
	.align		4
.L_39:
        /*0278*/ 	.byte	0x04, 0x1e
        /*027a*/ 	.short	(.L_41 - .L_40)
.L_40:
        /*027c*/ 	.word	0x00000000


	//----- nvinfo : EIATTR_CBANK_PARAM_SIZE
	.align		4
.L_41:
        /*0280*/ 	.byte	0x03, 0x19
        /*0282*/ 	.short	0x0470


	//----- nvinfo : EIATTR_PARAM_CBANK
	.align		4
        /*0284*/ 	.byte	0x04, 0x0a
        /*0286*/ 	.short	(.L_43 - .L_42)
	.align		4
.L_42:
        /*0288*/ 	.word	index@(.nv.constant0._ZN7cutlass13device_kernelINS_4gemm6kernel13GemmUniversalIN4cute5tupleIJiiiiEEENS1_10collective13CollectiveMmaINS1_34MainloopSm90TmaGmmaWarpSpecializedILi4ENS5_IJNS4_1CILi2EEENSA_ILi1EEESC_EEENS1_35KernelTmaWarpSpecializedCooperativeEEENS5_IJNSA_ILi256EEENSA_ILi64EEENSA_ILi32EEEEEENS_6half_tENS5_IJlSC_lEEESK_SL_NS4_8TiledMMAINS4_8MMA_AtomIJNS4_4SM904GMMA25MMA_64x64x16_F32F16F16_SSILNSP_5MajorE0ELSR_0ELNSP_7ScaleInE1ELSS_1EEEEEENS4_6LayoutISD_NS5_IJSC_NSA_ILi0EEESW_EEEEENS5_IJNS4_10UnderscoreESZ_SZ_EEEEENS4_13SM90_TMA_LOADENS4_14ComposedLayoutINS4_7SwizzleILi2ELi4ELi3EEENS4_18smem_ptr_flag_bitsILi16EEENSV_INS5_IJNSA_ILi8EEESI_EEENS5_IJSI_SC_EEEEEEEvNS4_8identityENS4_23SM90_TMA_LOAD_MULTICASTES1C_vS1D_EENS_8epilogue10collective6detail29Sm90TmaWarpSpecializedAdapterINS1H_15DefaultEpilogueISK_SL_SL_NS1G_6thread17LinearCombinationISK_Li1EffLNS1L_9ScaleType4KindE0ELNS_15FloatRoundStyleE2ESK_EENS1_15EpilogueDefaultEEEEEvvEEEEvNT_6ParamsE)
        /*028c*/ 	.short	0x0210
        /*028e*/ 	.short	0x0470


	//----- nvinfo : EIATTR_SW_WAR
	.align		4
.L_43:
        /*0290*/ 	.byte	0x04, 0x36
        /*0292*/ 	.short	(.L_45 - .L_44)
.L_44:
        /*0294*/ 	.word	0x00000008
.L_45:


//--------------------- .nv.callgraph             --------------------------
	.section	.nv.callgraph,"",@"SHT_CUDA_CALLGRAPH"
	.align	4
	.sectionentsize	8
	.align		4
        /*0000*/ 	.word	0x00000000
	.align		4
        /*0004*/ 	.word	0xffffffff
	.align		4
        /*0008*/ 	.word	index@(_ZN7cutlass13device_kernelINS_4gemm6kernel13GemmUniversalIN4cute5tupleIJiiiiEEENS1_10collective13CollectiveMmaINS1_34MainloopSm90TmaGmmaWarpSpecializedILi4ENS5_IJNS4_1CILi2EEENSA_ILi1EEESC_EEENS1_35KernelTmaWarpSpecializedCooperativeEEENS5_IJNSA_ILi256EEENSA_ILi64EEENSA_ILi32EEEEEENS_6half_tENS5_IJlSC_lEEESK_SL_NS4_8TiledMMAINS4_8MMA_AtomIJNS4_4SM904GMMA25MMA_64x64x16_F32F16F16_SSILNSP_5MajorE0ELSR_0ELNSP_7ScaleInE1ELSS_1EEEEEENS4_6LayoutISD_NS5_IJSC_NSA_ILi0EEESW_EEEEENS5_IJNS4_10UnderscoreESZ_SZ_EEEEENS4_13SM90_TMA_LOADENS4_14ComposedLayoutINS4_7SwizzleILi2ELi4ELi3EEENS4_18smem_ptr_flag_bitsILi16EEENSV_INS5_IJNSA_ILi8EEESI_EEENS5_IJSI_SC_EEEEEEEvNS4_8identityENS4_23SM90_TMA_LOAD_MULTICASTES1C_vS1D_EENS_8epilogue10collective6detail29Sm90TmaWarpSpecializedAdapterINS1H_15DefaultEpilogueISK_SL_SL_NS1G_6thread17LinearCombinationISK_Li1EffLNS1L_9ScaleType4KindE0ELNS_15FloatRoundStyleE2ESK_EENS1_15EpilogueDefaultEEEEEvvEEEEvNT_6ParamsE)
	.align		4
        /*000c*/ 	.word	index@(__assertfail)
	.align		4
        /*0010*/ 	.word	0x00000000
	.align		4
        /*0014*/ 	.word	0xfffffffe
	.align		4
        /*0018*/ 	.word	0x00000000
	.align		4
        /*001c*/ 	.word	0xfffffffd
	.align		4
        /*0020*/ 	.word	0x00000000
	.align		4
        /*0024*/ 	.word	0xfffffffc


//--------------------- .nv.constant4             --------------------------
	.section	.nv.constant4,"a",@progbits
	.align	8
	.align		8
.nv.constant4:
        /*0000*/ 	.dword	__assertfail
	.align		8
        /*0008*/ 	.dword	__unnamed_1
	.align		8
        /*0010*/ 	.dword	_ZN39_INTERNAL_cea3ea31_4_k_cu_d45f575c_38344cuda3std3__45__cpo5beginE
	.align		8
        /*0018*/ 	.dword	_ZN39_INTERNAL_cea3ea31_4_k_cu_d45f575c_38344cuda3std3__45__cpo3endE
	.align		8
        /*0020*/ 	.dword	_ZN39_INTERNAL_cea3ea31_4_k_cu_d45f575c_38344cuda3std3__45__cpo6cbeginE
	.align		8
        /*0028*/ 	.dword	_ZN39_INTERNAL_cea3ea31_4_k_cu_d45f575c_38344cuda3std3__45__cpo4cendE
	.align		8
        /*0030*/ 	.dword	_ZN39_INTERNAL_cea3ea31_4_k_cu_d45f575c_38344cuda3std3__441_GLOBAL__N__cea3ea31_4_k_cu_d45f575c_38346ignoreE
	.align		8
        /*0038*/ 	.dword	_ZN39_INTERNAL_cea3ea31_4_k_cu_d45f575c_38344cuda3std3__419piecewise_constructE
	.align		8
        /*0040*/ 	.dword	_ZN39_INTERNAL_cea3ea31_4_k_cu_d45f575c_38344cuda3std3__48in_placeE
	.align		8
        /*0048*/ 	.dword	_ZN39_INTERNAL_cea3ea31_4_k_cu_d45f575c_38344cuda3std6ranges3__45__cpo4swapE
	.align		8
        /*0050*/ 	.dword	_ZN39_INTERNAL_cea3ea31_4_k_cu_d45f575c_38344cuda3std6ranges3__45__cpo9iter_moveE
	.align		8
        /*0058*/ 	.dword	_ZN39_INTERNAL_cea3ea31_4_k_cu_d45f575c_38344cute7productE
	.align		8
        /*0060*/ 	.dword	_ZN39_INTERNAL_cea3ea31_4_k_cu_d45f575c_38344cute1_E
	.align		8
        /*0068*/ 	.dword	$str$22
	.align		8
        /*0070*/ 	.dword	$str$23


//--------------------- .text._ZN7cutlass13device_kernelINS_4gemm6kernel13GemmUniversalIN4cute5tupleIJiiiiEEENS1_10collective13CollectiveMmaINS1_34MainloopSm90TmaGmmaWarpSpecializedILi4ENS5_IJNS4_1CILi2EEENSA_ILi1EEESC_EEENS1_35KernelTmaWarpSpecializedCooperativeEEENS5_IJNSA_ILi256EEENSA_ILi64EEENSA_ILi32EEEEEENS_6half_tENS5_IJlSC_lEEESK_SL_NS4_8TiledMMAINS4_8MMA_AtomIJNS4_4SM904GMMA25MMA_64x64x16_F32F16F16_SSILNSP_5MajorE0ELSR_0ELNSP_7ScaleInE1ELSS_1EEEEEENS4_6LayoutISD_NS5_IJSC_NSA_ILi0EEESW_EEEEENS5_IJNS4_10UnderscoreESZ_SZ_EEEEENS4_13SM90_TMA_LOADENS4_14ComposedLayoutINS4_7SwizzleILi2ELi4ELi3EEENS4_18smem_ptr_flag_bitsILi16EEENSV_INS5_IJNSA_ILi8EEESI_EEENS5_IJSI_SC_EEEEEEEvNS4_8identityENS4_23SM90_TMA_LOAD_MULTICASTES1C_vS1D_EENS_8epilogue10collective6detail29Sm90TmaWarpSpecializedAdapterINS1H_15DefaultEpilogueISK_SL_SL_NS1G_6thread17LinearCombinationISK_Li1EffLNS1L_9ScaleType4KindE0ELNS_15FloatRoundStyleE2ESK_EENS1_15EpilogueDefaultEEEEEvvEEEEvNT_6ParamsE --------------------------
	.section	.text._ZN7cutlass13device_kernelINS_4gemm6kernel13GemmUniversalIN4cute5tupleIJiiiiEEENS1_10collective13CollectiveMmaINS1_34MainloopSm90TmaGmmaWarpSpecializedILi4ENS5_IJNS4_1CILi2EEENSA_ILi1EEESC_EEENS1_35KernelTmaWarpSpecializedCooperativeEEENS5_IJNSA_ILi256EEENSA_ILi64EEENSA_ILi32EEEEEENS_6half_tENS5_IJlSC_lEEESK_SL_NS4_8TiledMMAINS4_8MMA_AtomIJNS4_4SM904GMMA25MMA_64x64x16_F32F16F16_SSILNSP_5MajorE0ELSR_0ELNSP_7ScaleInE1ELSS_1EEEEEENS4_6LayoutISD_NS5_IJSC_NSA_ILi0EEESW_EEEEENS5_IJNS4_10UnderscoreESZ_SZ_EEEEENS4_13SM90_TMA_LOADENS4_14ComposedLayoutINS4_7SwizzleILi2ELi4ELi3EEENS4_18smem_ptr_flag_bitsILi16EEENSV_INS5_IJNSA_ILi8EEESI_EEENS5_IJSI_SC_EEEEEEEvNS4_8identityENS4_23SM90_TMA_LOAD_MULTICASTES1C_vS1D_EENS_8epilogue10collective6detail29Sm90TmaWarpSpecializedAdapterINS1H_15DefaultEpilogueISK_SL_SL_NS1G_6thread17LinearCombinationISK_Li1EffLNS1L_9ScaleType4KindE0ELNS_15FloatRoundStyleE2ESK_EENS1_15EpilogueDefaultEEEEEvvEEEEvNT_6ParamsE,"ax",@progbits
	.align	128
.text._ZN7cutlass13device_kernelINS_4gemm6kernel13GemmUniversalIN4cute5tupleIJiiiiEEENS1_10collective13CollectiveMmaINS1_34MainloopSm90TmaGmmaWarpSpecializedILi4ENS5_IJNS4_1CILi2EEENSA_ILi1EEESC_EEENS1_35KernelTmaWarpSpecializedCooperativeEEENS5_IJNSA_ILi256EEENSA_ILi64EEENSA_ILi32EEEEEENS_6half_tENS5_IJlSC_lEEESK_SL_NS4_8TiledMMAINS4_8MMA_AtomIJNS4_4SM904GMMA25MMA_64x64x16_F32F16F16_SSILNSP_5MajorE0ELSR_0ELNSP_7ScaleInE1ELSS_1EEEEEENS4_6LayoutISD_NS5_IJSC_NSA_ILi0EEESW_EEEEENS5_IJNS4_10UnderscoreESZ_SZ_EEEEENS4_13SM90_TMA_LOADENS4_14ComposedLayoutINS4_7SwizzleILi2ELi4ELi3EEENS4_18smem_ptr_flag_bitsILi16EEENSV_INS5_IJNSA_ILi8EEESI_EEENS5_IJSI_SC_EEEEEEEvNS4_8identityENS4_23SM90_TMA_LOAD_MULTICASTES1C_vS1D_EENS_8epilogue10collective6detail29Sm90TmaWarpSpecializedAdapterINS1H_15DefaultEpilogueISK_SL_SL_NS1G_6thread17LinearCombinationISK_Li1EffLNS1L_9ScaleType4KindE0ELNS_15FloatRoundStyleE2ESK_EENS1_15EpilogueDefaultEEEEEvvEEEEvNT_6ParamsE:
        .type           _ZN7cutlass13device_kernelINS_4gemm6kernel13GemmUniversalIN4cute5tupleIJiiiiEEENS1_10collective13CollectiveMmaINS1_34MainloopSm90TmaGmmaWarpSpecializedILi4ENS5_IJNS4_1CILi2EEENSA_ILi1EEESC_EEENS1_35KernelTmaWarpSpecializedCooperativeEEENS5_IJNSA_ILi256EEENSA_ILi64EEENSA_ILi32EEEEEENS_6half_tENS5_IJlSC_lEEESK_SL_NS4_8TiledMMAINS4_8MMA_AtomIJNS4_4SM904GMMA25MMA_64x64x16_F32F16F16_SSILNSP_5MajorE0ELSR_0ELNSP_7ScaleInE1ELSS_1EEEEEENS4_6LayoutISD_NS5_IJSC_NSA_ILi0EEESW_EEEEENS5_IJNS4_10UnderscoreESZ_SZ_EEEEENS4_13SM90_TMA_LOADENS4_14ComposedLayoutINS4_7SwizzleILi2ELi4ELi3EEENS4_18smem_ptr_flag_bitsILi16EEENSV_INS5_IJNSA_ILi8EEESI_EEENS5_IJSI_SC_EEEEEEEvNS4_8identityENS4_23SM90_TMA_LOAD_MULTICASTES1C_vS1D_EENS_8epilogue10collective6detail29Sm90TmaWarpSpecializedAdapterINS1H_15DefaultEpilogueISK_SL_SL_NS1G_6thread17LinearCombinationISK_Li1EffLNS1L_9ScaleType4KindE0ELNS_15FloatRoundStyleE2ESK_EENS1_15EpilogueDefaultEEEEEvvEEEEvNT_6ParamsE,@function
        .size           _ZN7cutlass13device_kernelINS_4gemm6kernel13GemmUniversalIN4cute5tupleIJiiiiEEENS1_10collective13CollectiveMmaINS1_34MainloopSm90TmaGmmaWarpSpecializedILi4ENS5_IJNS4_1CILi2EEENSA_ILi1EEESC_EEENS1_35KernelTmaWarpSpecializedCooperativeEEENS5_IJNSA_ILi256EEENSA_ILi64EEENSA_ILi32EEEEEENS_6half_tENS5_IJlSC_lEEESK_SL_NS4_8TiledMMAINS4_8MMA_AtomIJNS4_4SM904GMMA25MMA_64x64x16_F32F16F16_SSILNSP_5MajorE0ELSR_0ELNSP_7ScaleInE1ELSS_1EEEEEENS4_6LayoutISD_NS5_IJSC_NSA_ILi0EEESW_EEEEENS5_IJNS4_10UnderscoreESZ_SZ_EEEEENS4_13SM90_TMA_LOADENS4_14ComposedLayoutINS4_7SwizzleILi2ELi4ELi3EEENS4_18smem_ptr_flag_bitsILi16EEENSV_INS5_IJNSA_ILi8EEESI_EEENS5_IJSI_SC_EEEEEEEvNS4_8identityENS4_23SM90_TMA_LOAD_MULTICASTES1C_vS1D_EENS_8epilogue10collective6detail29Sm90TmaWarpSpecializedAdapterINS1H_15DefaultEpilogueISK_SL_SL_NS1G_6thread17LinearCombinationISK_Li1EffLNS1L_9ScaleType4KindE0ELNS_15FloatRoundStyleE2ESK_EENS1_15EpilogueDefaultEEEEEvvEEEEvNT_6ParamsE,(.L_x_195 - _ZN7cutlass13device_kernelINS_4gemm6kernel13GemmUniversalIN4cute5tupleIJiiiiEEENS1_10collective13CollectiveMmaINS1_34MainloopSm90TmaGmmaWarpSpecializedILi4ENS5_IJNS4_1CILi2EEENSA_ILi1EEESC_EEENS1_35KernelTmaWarpSpecializedCooperativeEEENS5_IJNSA_ILi256EEENSA_ILi64EEENSA_ILi32EEEEEENS_6half_tENS5_IJlSC_lEEESK_SL_NS4_8TiledMMAINS4_8MMA_AtomIJNS4_4SM904GMMA25MMA_64x64x16_F32F16F16_SSILNSP_5MajorE0ELSR_0ELNSP_7ScaleInE1ELSS_1EEEEEENS4_6LayoutISD_NS5_IJSC_NSA_ILi0EEESW_EEEEENS5_IJNS4_10UnderscoreESZ_SZ_EEEEENS4_13SM90_TMA_LOADENS4_14ComposedLayoutINS4_7SwizzleILi2ELi4ELi3EEENS4_18smem_ptr_flag_bitsILi16EEENSV_INS5_IJNSA_ILi8EEESI_EEENS5_IJSI_SC_EEEEEEEvNS4_8identityENS4_23SM90_TMA_LOAD_MULTICASTES1C_vS1D_EENS_8epilogue10collective6detail29Sm90TmaWarpSpecializedAdapterINS1H_15DefaultEpilogueISK_SL_SL_NS1G_6thread17LinearCombinationISK_Li1EffLNS1L_9ScaleType4KindE0ELNS_15FloatRoundStyleE2ESK_EENS1_15EpilogueDefaultEEEEEvvEEEEvNT_6ParamsE)
        .other          _ZN7cutlass13device_kernelINS_4gemm6kernel13GemmUniversalIN4cute5tupleIJiiiiEEENS1_10collective13CollectiveMmaINS1_34MainloopSm90TmaGmmaWarpSpecializedILi4ENS5_IJNS4_1CILi2EEENSA_ILi1EEESC_EEENS1_35KernelTmaWarpSpecializedCooperativeEEENS5_IJNSA_ILi256EEENSA_ILi64EEENSA_ILi32EEEEEENS_6half_tENS5_IJlSC_lEEESK_SL_NS4_8TiledMMAINS4_8MMA_AtomIJNS4_4SM904GMMA25MMA_64x64x16_F32F16F16_SSILNSP_5MajorE0ELSR_0ELNSP_7ScaleInE1ELSS_1EEEEEENS4_6LayoutISD_NS5_IJSC_NSA_ILi0EEESW_EEEEENS5_IJNS4_10UnderscoreESZ_SZ_EEEEENS4_13SM90_TMA_LOADENS4_14ComposedLayoutINS4_7SwizzleILi2ELi4ELi3EEENS4_18smem_ptr_flag_bitsILi16EEENSV_INS5_IJNSA_ILi8EEESI_EEENS5_IJSI_SC_EEEEEEEvNS4_8identityENS4_23SM90_TMA_LOAD_MULTICASTES1C_vS1D_EENS_8epilogue10collective6detail29Sm90TmaWarpSpecializedAdapterINS1H_15DefaultEpilogueISK_SL_SL_NS1G_6thread17LinearCombinationISK_Li1EffLNS1L_9ScaleType4KindE0ELNS_15FloatRoundStyleE2ESK_EENS1_15EpilogueDefaultEEEEEvvEEEEvNT_6ParamsE,@"STO_CUDA_ENTRY STV_DEFAULT"
_ZN7cutlass13device_kernelINS_4gemm6kernel13GemmUniversalIN4cute5tupleIJiiiiEEENS1_10collective13CollectiveMmaINS1_34MainloopSm90TmaGmmaWarpSpecializedILi4ENS5_IJNS4_1CILi2EEENSA_ILi1EEESC_EEENS1_35KernelTmaWarpSpecializedCooperativeEEENS5_IJNSA_ILi256EEENSA_ILi64EEENSA_ILi32EEEEEENS_6half_tENS5_IJlSC_lEEESK_SL_NS4_8TiledMMAINS4_8MMA_AtomIJNS4_4SM904GMMA25MMA_64x64x16_F32F16F16_SSILNSP_5MajorE0ELSR_0ELNSP_7ScaleInE1ELSS_1EEEEEENS4_6LayoutISD_NS5_IJSC_NSA_ILi0EEESW_EEEEENS5_IJNS4_10UnderscoreESZ_SZ_EEEEENS4_13SM90_TMA_LOADENS4_14ComposedLayoutINS4_7SwizzleILi2ELi4ELi3EEENS4_18smem_ptr_flag_bitsILi16EEENSV_INS5_IJNSA_ILi8EEESI_EEENS5_IJSI_SC_EEEEEEEvNS4_8identityENS4_23SM90_TMA_LOAD_MULTICASTES1C_vS1D_EENS_8epilogue10collective6detail29Sm90TmaWarpSpecializedAdapterINS1H_15DefaultEpilogueISK_SL_SL_NS1G_6thread17LinearCombinationISK_Li1EffLNS1L_9ScaleType4KindE0ELNS_15FloatRoundStyleE2ESK_EENS1_15EpilogueDefaultEEEEEvvEEEEvNT_6ParamsE:
[----:B------:R-:W0:Y:S01]  /*0000*/  LDC R1, c[0x0][0x28] ;  /* 0x00000a00ff017b82 */ /* 0x000e220000000800 */
[----:B------:R-:W1:Y:S01]  /*0010*/  S2R R98, SR_TID.X ;  /* 0x0000000000627919 */ /* 0x000e620000002100 */
[----:B------:R-:W-:Y:S01]  /*0020*/  ELECT P0, URZ, PT ;  /* 0x00000000003f782f */ /* 0x000fe20003800000 */
[----:B------:R-:W-:Y:S01]  /*0030*/  BSSY B0, `(.L_x_0) ;  /* 0x000000f000007945 */ /* 0x000fe20003800000 */
[--C-:B-1----:R-:W-:Y:S02]  /*0040*/  SHF.R.U32.HI R0, RZ, 0x5, R98.reuse ;  /* 0x00000005ff007819 */ /* 0x102fe40000011662 */
[----:B------:R-:W-:-:S03]  /*0050*/  SHF.R.U32.HI R6, RZ, 0x7, R98 ;  /* 0x00000007ff067819 */ /* 0x000fc60000011662 */
[----:B------:R-:W1:Y:S04]  /*0060*/  SHFL.IDX PT, R3, R0, RZ, 0x1f ;  /* 0x00001fff00037589 */ /* 0x000e6800000e0000 */
[----:B------:R2:W3:Y:S01]  /*0070*/  SHFL.IDX PT, R2, R6, RZ, 0x1f ;  /* 0x00001fff06027589 */ /* 0x0004e200000e0000 */
[----:B-1----:R-:W-:-:S13]  /*0080*/  ISETP.NE.OR P0, PT, R3, RZ, !P0 ;  /* 0x000000ff0300720c */ /* 0x002fda0004705670 */
[----:B0-23--:R-:W-:Y:S05]  /*0090*/  @P0 BRA `(.L_x_1) ;  /* 0x0000000000200947 */ /* 0x00dfea0003800000 */
[----:B------:R-:W-:Y:S02]  /*00a0*/  ULDC.64 UR4, c[0x0][0x198] ;  /* 0x0000660000047ab9 */ /* 0x000fe40000000a00 */
[----:B------:R-:W-:Y:S02]  /*00b0*/  UIADD3 UR6, UP0, UR4, 0xf0, URZ ;  /* 0x000000f004067890 */ /* 0x000fe4000ff1e03f */
[----:B------:R-:W-:Y:S02]  /*00c0*/  UIADD3 UR4, UP1, UR4, 0x1f0, URZ ;  /* 0x000001f004047890 */ /* 0x000fe4000ff3e03f */
[----:B------:R-:W-:Y:S02]  /*00d0*/  UIADD3.X UR7, URZ, UR5, URZ, UP0, !UPT ;  /* 0x000000053f077290 */ /* 0x000fe400087fe43f */
[----:B------:R-:W-:-:S07]  /*00e0*/  UIADD3.X UR5, URZ, UR5, URZ, UP1, !UPT ;  /* 0x000000053f057290 */ /* 0x000fce0008ffe43f */
[----:B------:R0:W-:Y:S02]  /*00f0*/  UTMACCTL.PF [UR6] ;  /* 0x00000000060079b9 */ /* 0x0001e40008040000 */
[----:B------:R0:W-:Y:S02]  /*0100*/  UTMACCTL.PF [UR4] ;  /* 0x00000000040079b9 */ /* 0x0001e40008040000 */
[----:B0-----:R-:W-:Y:S01]  /*0110*/  NOP ;  /* 0x0000000000007918 */ /* 0x001fe20000000000 */
.L_x_1:
[----:B------:R-:W-:Y:S05]  /*0120*/  BSYNC B0 ;  /* 0x0000000000007941 */ /* 0x000fea0003800000 */
.L_x_0:
[----:B------:R-:W0:Y:S02]  /*0130*/  SHFL.IDX PT, R5, R0, RZ, 0x1f ;  /* 0x00001fff00057589 */ /* 0x000e2400000e0000 */
[----:B0-----:R-:W-:-:S13]  /*0140*/  ISETP.NE.AND P0, PT, R5, RZ, PT ;  /* 0x000000ff0500720c */ /* 0x001fda0003f05270 */
[----:B------:R-:W-:Y:S05]  /*0150*/  @P0 BRA `(.L_x_2) ;  /* 0x0000000000580947 */ /* 0x000fea0003800000 */
[----:B------:R-:W0:Y:S01]  /*0160*/  S2UR UR8, SR_CgaCtaId ;  /* 0x00000000000879c3 */ /* 0x000e220000008800 */
[----:B------:R-:W-:Y:S01]  /*0170*/  UMOV UR4, 0x400 ;  /* 0x0000040000047882 */ /* 0x000fe20000000000 */
[----:B------:R-:W-:Y:S01]  /*0180*/  UMOV UR5, 0x1 ;  /* 0x0000000100057882 */ /* 0x000fe20000000000 */
[----:B------:R-:W-:Y:S01]  /*0190*/  UMOV UR6, 0x4 ;  /* 0x0000000400067882 */ /* 0x000fe20000000000 */
[----:B------:R-:W-:Y:S01]  /*01a0*/  ELECT P0, URZ, PT ;  /* 0x00000000003f782f */ /* 0x000fe20003800000 */
[----:B------:R-:W-:-:S04]  /*01b0*/  UIADD3 UR6, -UR6, 0x100000, URZ ;  /* 0x0010000006067890 */ /* 0x000fc8000fffe13f */
[----:B------:R-:W-:Y:S02]  /*01c0*/  USHF.L.U32 UR7, UR6, 0xb, URZ ;  /* 0x0000000b06077899 */ /* 0x000fe4000800063f */
[----:B------:R-:W-:Y:S02]  /*01d0*/  USHF.L.U32 UR6, UR6, 0x1, URZ ;  /* 0x0000000106067899 */ /* 0x000fe4000800063f */
[----:B0-----:R-:W-:Y:S02]  /*01e0*/  ULEA UR8, UR8, UR4, 0x18 ;  /* 0x0000000408087291 */ /* 0x001fe4000f8ec03f */
[----:B------:R-:W-:-:S04]  /*01f0*/  UIADD3 UR4, -UR5, 0x100000, URZ ;  /* 0x0010000005047890 */ /* 0x000fc8000fffe13f */
[----:B------:R-:W-:Y:S02]  /*0200*/  USHF.L.U32 UR5, UR4, 0xb, URZ ;  /* 0x0000000b04057899 */ /* 0x000fe4000800063f */
[----:B------:R-:W-:Y:S01]  /*0210*/  USHF.L.U32 UR4, UR4, 0x1, URZ ;  /* 0x0000000104047899 */ /* 0x000fe2000800063f */
[----:B------:R-:W0:Y:S11]  /*0220*/  FENCE.VIEW.ASYNC.S ;  /* 0x00000000000073c6 */ /* 0x000e360000000000 */
[----:B0-----:R0:W1:Y:S01]  /*0230*/  SYNCS.EXCH.64 URZ, [UR8], UR4 ;  /* 0x00000004083f75b2 */ /* 0x0010620008000100 */
[----:B------:R0:W2:Y:S01]  /*0240*/  SYNCS.EXCH.64 URZ, [UR8+0x20], UR6 ;  /* 0x00002006083f75b2 */ /* 0x0000a20008000100 */
[----:B------:R0:W3:Y:S01]  /*0250*/  SYNCS.EXCH.64 URZ, [UR8+0x8], UR4 ;  /* 0x00000804083f75b2 */ /* 0x0000e20008000100 */
[----:B------:R0:W4:Y:S01]  /*0260*/  SYNCS.EXCH.64 URZ, [UR8+0x28], UR6 ;  /* 0x00002806083f75b2 */ /* 0x0001220008000100 */
[----:B------:R0:W0:Y:S01]  /*0270*/  SYNCS.EXCH.64 URZ, [UR8+0x10], UR4 ;  /* 0x00001004083f75b2 */ /* 0x0000220008000100 */
[----:B------:R0:W0:Y:S01]  /*0280*/  SYNCS.EXCH.64 URZ, [UR8+0x30], UR6 ;  /* 0x00003006083f75b2 */ /* 0x0000220008000100 */
[----:B------:R0:W0:Y:S01]  /*0290*/  SYNCS.EXCH.64 URZ, [UR8+0x18], UR4 ;  /* 0x00001804083f75b2 */ /* 0x0000220008000100 */
[----:B------:R0:W0:Y:S01]  /*02a0*/  SYNCS.EXCH.64 URZ, [UR8+0x38], UR6 ;  /* 0x00003806083f75b2 */ /* 0x0000220008000100 */
[----:B------:R-:W-:Y:S01]  /*02b0*/  NOP ;  /* 0x0000000000007918 */ /* 0x000fe20000000000 */
.L_x_2:
[----:B------:R-:W-:Y:S01]  /*02c0*/  SHF.R.S32.HI R7, RZ, 0x1f, R98 ;  /* 0x0000001fff077819 */ /* 0x000fe20000011462 */
[----:B------:R-:W5:Y:S01]  /*02d0*/  SHFL.IDX PT, R0, R0, RZ, 0x1f ;  /* 0x00001fff00007589 */ /* 0x000f6200000e0000 */
[----:B0-----:R-:W0:Y:S01]  /*02e0*/  S2UR UR8, SR_CTAID.X ;  /* 0x00000000000879c3 */ /* 0x001e220000002500 */
[----:B------:R-:W-:Y:S02]  /*02f0*/  ELECT P0, URZ, PT ;  /* 0x00000000003f782f */ /* 0x000fe40003800000 */
[----:B------:R-:W-:Y:S01]  /*0300*/  LEA.HI R7, R7, R98, RZ, 0x7 ;  /* 0x0000006207077211 */ /* 0x000fe200078f38ff */
[----:B------:R-:W1:Y:S01]  /*0310*/  S2R R4, SR_CTAID.Y ;  /* 0x0000000000047919 */ /* 0x000e620000002600 */
[----:B------:R-:W-:Y:S01]  /*0320*/  SHF.R.S32.HI R10, RZ, 0x1f, R5 ;  /* 0x0000001fff0a7819 */ /* 0x000fe20000011405 */
[----:B------:R-:W-:Y:S01]  /*0330*/  ULDC UR4, c[0x0][0x150] ;  /* 0x0000540000047ab9 */ /* 0x000fe20000000800 */
[----:B------:R-:W-:Y:S01]  /*0340*/  LOP3.LUT R7, R7, 0xffffff80, RZ, 0xc0, !PT ;  /* 0xffffff8007077812 */ /* 0x000fe200078ec0ff */
[----:B------:R-:W-:Y:S01]  /*0350*/  NOP ;  /* 0x0000000000007918 */ /* 0x000fe20000000000 */
[----:B------:R-:W-:Y:S01]  /*0360*/  LEA.HI R10, R10, R5, RZ, 0x2 ;  /* 0x000000050a0a7211 */ /* 0x000fe200078f10ff */
[----:B------:R-:W2:Y:S01]  /*0370*/  LDC R12, c[0x0][0x144] ;  /* 0x00005100ff0c7b82 */ /* 0x000ea20000000800 */
[----:B------:R-:W-:Y:S01]  /*0380*/  IMAD.MOV.U32 R19, RZ, RZ, 0x1 ;  /* 0x00000001ff137424 */ /* 0x000fe200078e00ff */
[----:B------:R-:W-:Y:S01]  /*0390*/  NOP ;  /* 0x0000000000007918 */ /* 0x000fe20000000000 */
[----:B------:R-:W-:Y:S01]  /*03a0*/  IMAD.IADD R8, R98, 0x1, -R7 ;  /* 0x0000000162087824 */ /* 0x000fe200078e0a07 */
[----:B------:R-:W-:-:S02]  /*03b0*/  LOP3.LUT R10, R10, 0x3ffffffc, RZ, 0xc0, !PT ;  /* 0x3ffffffc0a0a7812 */ /* 0x000fc400078ec0ff */
[----:B------:R-:W-:Y:S02]  /*03c0*/  ISETP.NE.AND P3, PT, R2, RZ, PT ;  /* 0x000000ff0200720c */ /* 0x000fe40003f65270 */
[----:B------:R-:W-:Y:S01]  /*03d0*/  SHF.R.S32.HI R7, RZ, 0x1f, R8 ;  /* 0x0000001fff077819 */ /* 0x000fe20000011408 */
[----:B------:R-:W-:Y:S01]  /*03e0*/  IMAD.IADD R10, R5, 0x1, -R10 ;  /* 0x00000001050a7824 */ /* 0x000fe200078e0a0a */
[----:B------:R-:W3:Y:S02]  /*03f0*/  LDC R14, c[0x0][0x140] ;  /* 0x00005000ff0e7b82 */ /* 0x000ee40000000800 */
[----:B------:R-:W-:Y:S02]  /*0400*/  LEA.HI R7, R7, R8, RZ, 0x3 ;  /* 0x0000000807077211 */ /* 0x000fe400078f18ff */
[----:B-----5:R-:W-:Y:S02]  /*0410*/  ISETP.NE.OR P0, PT, R0, RZ, !P0 ;  /* 0x000000ff0000720c */ /* 0x020fe40004705670 */
[----:B------:R-:W-:-:S02]  /*0420*/  SHF.R.S32.HI R0, RZ, 0x3, R7 ;  /* 0x00000003ff007819 */ /* 0x000fc40000011407 */
[----:B0-----:R-:W-:Y:S02]  /*0430*/  I2FP.F32.U32 R9, UR8 ;  /* 0x0000000800097c45 */ /* 0x001fe40008201000 */
[----:B------:R-:W-:-:S03]  /*0440*/  SHF.R.S32.HI R7, RZ, 0x1f, R7 ;  /* 0x0000001fff077819 */ /* 0x000fc60000011407 */
[----:B------:R-:W-:Y:S01]  /*0450*/  FMUL R11, R9, UR4 ;  /* 0x00000004090b7c20 */ /* 0x000fe20008400000 */
[----:B------:R-:W-:Y:S01]  /*0460*/  LEA.HI R7, R7, R0, RZ, 0x2 ;  /* 0x0000000007077211 */ /* 0x000fe200078f10ff */
[----:B------:R-:W-:Y:S01]  /*0470*/  ULDC UR4, c[0x0][0x154] ;  /* 0x0000550000047ab9 */ /* 0x000fe20000000800 */
[----:B-1----:R-:W-:Y:S01]  /*0480*/  I2FP.F32.U32 R13, R4 ;  /* 0x00000004000d7245 */ /* 0x002fe20000201000 */
[----:B------:R-:W-:Y:S01]  /*0490*/  VOTEU.ALL UP0, P0 ;  /* 0x00000000003f7886 */ /* 0x000fe20000000000 */
[----:B------:R-:W-:Y:S01]  /*04a0*/  LOP3.LUT R7, R7, 0xfffffffc, RZ, 0xc0, !PT ;  /* 0xfffffffc07077812 */ /* 0x000fe200078ec0ff */
[----:B------:R-:W0:Y:S01]  /*04b0*/  F2I.U32.TRUNC.NTZ R11, R11 ;  /* 0x0000000b000b7305 */ /* 0x000e22000020f000 */
[----:B------:R-:W1:Y:S01]  /*04c0*/  LDC R9, c[0x0][0x148] ;  /* 0x00005200ff097b82 */ /* 0x000e620000000800 */
[----:B------:R-:W-:Y:S01]  /*04d0*/  FMUL R13, R13, UR4 ;  /* 0x000000040d0d7c20 */ /* 0x000fe20008400000 */
[----:B------:R-:W-:Y:S01]  /*04e0*/  UMOV UR4, 0x20 ;  /* 0x0000002000047882 */ /* 0x000fe20000000000 */
[----:B------:R-:W-:Y:S01]  /*04f0*/  IMAD.IADD R7, R0, 0x1, -R7 ;  /* 0x0000000100077824 */ /* 0x000fe200078e0a07 */
[----:B------:R-:W-:Y:S01]  /*0500*/  SHF.R.S32.HI R0, RZ, 0x1f, R3 ;  /* 0x0000001fff007819 */ /* 0x000fe20000011403 */
[----:B------:R-:W-:Y:S01]  /*0510*/  @!UP0 UMOV UR6, 0x400 ;  /* 0x0000040000068882 */ /* 0x000fe20000000000 */
[----:B------:R-:W-:-:S04]  /*0520*/  @!UP0 UIADD3 UR4, -UR4, 0x100000, URZ ;  /* 0x0010000004048890 */ /* 0x000fc8000fffe13f */
[----:B------:R-:W-:Y:S02]  /*0530*/  @!UP0 USHF.L.U32 UR5, UR4, 0xb, URZ ;  /* 0x0000000b04058899 */ /* 0x000fe4000800063f */
[----:B------:R-:W-:Y:S01]  /*0540*/  @!UP0 USHF.L.U32 UR4, UR4, 0x1, URZ ;  /* 0x0000000104048899 */ /* 0x000fe2000800063f */
[----:B------:R-:W-:Y:S01]  /*0550*/  IMAD R10, R10, 0x4, R7 ;  /* 0x000000040a0a7824 */ /* 0x000fe200078e0207 */
[----:B------:R-:W5:Y:S01]  /*0560*/  @!UP0 S2UR UR7, SR_CgaCtaId ;  /* 0x00000000000789c3 */ /* 0x000f620000008800 */
[----:B------:R-:W4:Y:S01]  /*0570*/  F2I.U32.TRUNC.NTZ R13, R13 ;  /* 0x0000000d000d7305 */ /* 0x000f22000020f000 */
[----:B------:R-:W-:Y:S01]  /*0580*/  LEA.HI R0, R0, R3, RZ, 0x2 ;  /* 0x0000000300007211 */ /* 0x000fe200078f10ff */
[----:B------:R-:W-:Y:S01]  /*0590*/  VOTEU.ALL UP1, P0 ;  /* 0x00000000003f7886 */ /* 0x000fe20000020000 */
[----:B------:R-:W-:Y:S01]  /*05a0*/  LEA.HI R7, R10, R10, RZ, 0x1 ;  /* 0x0000000a0a077211 */ /* 0x000fe200078f08ff */
[----:B0-----:R-:W-:Y:S01]  /*05b0*/  IMAD.MOV R15, RZ, RZ, -R11 ;  /* 0x000000ffff0f7224 */ /* 0x001fe200078e0a0b */
[----:B------:R-:W-:-:S02]  /*05c0*/  LOP3.LUT R0, R0, 0xfffffffc, RZ, 0xc0, !PT ;  /* 0xfffffffc00007812 */ /* 0x000fc400078ec0ff */
[----:B------:R-:W-:Y:S01]  /*05d0*/  LOP3.LUT R11, R7, 0xfffffffe, RZ, 0xc0, !PT ;  /* 0xfffffffe070b7812 */ /* 0x000fe200078ec0ff */
[----:B--2---:R-:W-:Y:S01]  /*05e0*/  IMAD R7, R12, R15, UR8 ;  /* 0x000000080c077e24 */ /* 0x004fe2000f8e020f */
[----:B---3--:R-:W-:Y:S01]  /*05f0*/  ISETP.EQ.U32.AND P2, PT, R14, 0x1, PT ;  /* 0x000000010e00780c */ /* 0x008fe20003f42070 */
[----:B------:R-:W-:Y:S02]  /*0600*/  IMAD.IADD R3, R3, 0x1, -R0 ;  /* 0x0000000103037824 */ /* 0x000fe400078e0a00 */
[C---:B------:R-:W-:Y:S02]  /*0610*/  IMAD.IADD R12, R10.reuse, 0x1, -R11 ;  /* 0x000000010a0c7824 */ /* 0x040fe400078e0a0b */
[----:B------:R-:W-:Y:S01]  /*0620*/  IMAD.SHL.U32 R11, R10, 0x4, RZ ;  /* 0x000000040a0b7824 */ /* 0x000fe200078e00ff */
[----:B------:R-:W-:Y:S01]  /*0630*/  ISETP.NE.AND P1, PT, R3, 0x3, PT ;  /* 0x000000030300780c */ /* 0x000fe20003f25270 */
[----:B----4-:R-:W-:Y:S01]  /*0640*/  IMAD.MOV R24, RZ, RZ, -R13 ;  /* 0x000000ffff187224 */ /* 0x010fe200078e0a0d */
[----:B------:R-:W-:-:S02]  /*0650*/  ISETP.NE.AND P4, PT, R12, R7, PT ;  /* 0x000000070c00720c */ /* 0x000fc40003f85270 */
[----:B------:R-:W-:Y:S01]  /*0660*/  LOP3.LUT R22, R10, 0xc, R11, 0x78, !PT ;  /* 0x0000000c0a167812 */ /* 0x000fe200078e780b */
[----:B-1----:R-:W-:Y:S01]  /*0670*/  IMAD R11, R9, R24, R4 ;  /* 0x00000018090b7224 */ /* 0x002fe200078e0204 */
[----:B------:R-:W-:Y:S01]  /*0680*/  ISETP.EQ.OR P1, PT, R3, RZ, !P1 ;  /* 0x000000ff0300720c */ /* 0x000fe20004f22670 */
[----:B-----5:R-:W-:Y:S01]  /*0690*/  @!UP0 ULEA UR6, UR7, UR6, 0x18 ;  /* 0x0000000607068291 */ /* 0x020fe2000f8ec03f */
[----:B------:R-:W-:Y:S01]  /*06a0*/  VOTEU.ALL UP0, P0 ;  /* 0x00000000003f7886 */ /* 0x000fe20000000000 */
[----:B------:R-:W-:Y:S01]  /*06b0*/  LOP3.LUT P0, RZ, R8, 0x7, RZ, 0xc0, !PT ;  /* 0x0000000708ff7812 */ /* 0x000fe2000780c0ff */
[C---:B------:R-:W-:Y:S01]  /*06c0*/  VIADD R8, R2.reuse, 0xffffffff ;  /* 0xffffffff02087836 */ /* 0x040fe20000000000 */
[----:B------:R-:W-:Y:S02]  /*06d0*/  ISETP.EQ.AND P1, PT, R2, RZ, P1 ;  /* 0x000000ff0200720c */ /* 0x000fe40000f22270 */
[C---:B------:R-:W-:Y:S02]  /*06e0*/  ISETP.LT.U32.AND P0, PT, R22.reuse, 0x2, !P0 ;  /* 0x000000021600780c */ /* 0x040fe40004701070 */
[----:B------:R-:W-:-:S02]  /*06f0*/  @P4 LEA.HI R0, R22, R22, RZ, 0x1 ;  /* 0x0000001616004211 */ /* 0x000fc400078f08ff */
[----:B------:R-:W-:Y:S01]  /*0700*/  ISETP.GE.U32.AND P6, PT, R8, 0x2, PT ;  /* 0x000000020800780c */ /* 0x000fe20003fc6070 */
[----:B------:R-:W0:Y:S02]  /*0710*/  FENCE.VIEW.ASYNC.S ;  /* 0x00000000000073c6 */ /* 0x000e240000000000 */
[----:B0-----:R0:W1:Y:S01]  /*0720*/  @!UP0 SYNCS.EXCH.64 URZ, [UR6+0x50], UR4 ;  /* 0x00005004063f85b2 */ /* 0x0010620008000100 */
[----:B------:R-:W-:Y:S02]  /*0730*/  @P4 SHF.R.S32.HI R0, RZ, 0x1, R0 ;  /* 0x00000001ff004819 */ /* 0x000fe40000011400 */
[----:B------:R-:W-:Y:S02]  /*0740*/  SEL R18, RZ, 0x1, !P1 ;  /* 0x00000001ff127807 */ /* 0x000fe40004800000 */
[----:B------:R-:W-:Y:S02]  /*0750*/  @P4 ISETP.NE.AND P5, PT, R0, R11, PT ;  /* 0x0000000b0000420c */ /* 0x000fe40003fa5270 */
[----:B------:R-:W-:-:S02]  /*0760*/  SEL R0, RZ, 0x1, !P0 ;  /* 0x00000001ff007807 */ /* 0x000fc40004000000 */
[----:B------:R-:W-:Y:S02]  /*0770*/  @P4 SEL R19, RZ, 0x1, P5 ;  /* 0x00000001ff134807 */ /* 0x000fe40002800000 */
[----:B------:R-:W-:Y:S02]  /*0780*/  SEL R18, R18, 0x2, P6 ;  /* 0x0000000212127807 */ /* 0x000fe40003000000 */
[----:B------:R-:W-:Y:S02]  /*0790*/  LOP3.LUT R19, R19, R0, RZ, 0xc0, !PT ;  /* 0x0000000013137212 */ /* 0x000fe400078ec0ff */
[----:B------:R-:W-:Y:S01]  /*07a0*/  LOP3.LUT R0, R98, 0x7f, RZ, 0xc0, !PT ;  /* 0x0000007f62007812 */ /* 0x000fe200078ec0ff */
[----:B------:R0:W2:Y:S01]  /*07b0*/  @!UP1 SYNCS.EXCH.64 URZ, [UR6+0x58], UR4 ;  /* 0x00005804063f95b2 */ /* 0x0000a20008000100 */
[----:B------:R-:W-:Y:S01]  /*07c0*/  NOP ;  /* 0x0000000000007918 */ /* 0x000fe20000000000 */
[----:B------:R-:W-:Y:S05]  /*07d0*/  @!P2 BRA `(.L_x_3) ;  /* 0x000000000008a947 */ /* 0x000fea0003800000 */
[----:B-12---:R-:W-:Y:S01]  /*07e0*/  UCGABAR_ARV ;  /* 0x00000000000079c7 */ /* 0x006fe20008000000 */
[----:B------:R-:W-:Y:S05]  /*07f0*/  BRA `(.L_x_4) ;  /* 0x0000000000047947 */ /* 0x000fea0003800000 */
.L_x_3:
[----:B-12---:R-:W-:Y:S01]  /*0800*/  NOP ;  /* 0x0000000000007918 */ /* 0x006fe20000000000 */
.L_x_4:
[----:B------:R-:W1:Y:S01]  /*0810*/  LDC R2, c[0x0][0x65c] ;  /* 0x00019700ff027b82 */ /* 0x000e620000000800 */
[----:B------:R-:W-:Y:S01]  /*0820*/  LOP3.LUT R5, R5, 0xfffff7ff, RZ, 0xc0, !PT ;  /* 0xfffff7ff05057812 */ /* 0x000fe200078ec0ff */
[----:B------:R-:W-:Y:S02]  /*0830*/  IMAD.U32 R10, RZ, RZ, UR8 ;  /* 0x00000008ff0a7e24 */ /* 0x000fe4000f8e00ff */
[----:B------:R-:W-:Y:S01]  /*0840*/  IMAD.MOV.U32 R11, RZ, RZ, RZ ;  /* 0x000000ffff0b7224 */ /* 0x000fe200078e00ff */
[----:B-1----:R-:W-:-:S13]  /*0850*/  ISETP.NE.AND P1, PT, R2, 0x1, PT ;  /* 0x000000010200780c */ /* 0x002fda0003f25270 */
[----:B------:R-:W1:Y:S01]  /*0860*/  @P1 LDC R17, c[0x0][0x10] ;  /* 0x00000400ff111b82 */ /* 0x000e620000000800 */
[----:B------:R-:W-:Y:S01]  /*0870*/  @P1 LOP3.LUT R5, R5, 0x800, RZ, 0xfc, !PT ;  /* 0x0000080005051812 */ /* 0x000fe200078efcff */
[----:B------:R-:W-:Y:S02]  /*0880*/  @P1 IMAD.MOV.U32 R5, RZ, RZ, RZ ;  /* 0x000000ffff051224 */ /* 0x000fe400078e00ff */
[----:B------:R-:W-:-:S04]  /*0890*/  @P1 IMAD.MOV.U32 R15, RZ, RZ, RZ ;  /* 0x000000ffff0f1224 */ /* 0x000fc800078e00ff */
[----:B------:R-:W2:Y:S01]  /*08a0*/  @!P1 LDC R13, c[0x0][0xc] ;  /* 0x00000300ff0d9b82 */ /* 0x000ea20000000800 */
[----:B0-----:R-:W-:Y:S01]  /*08b0*/  ULDC UR4, c[0x0][0xc] ;  /* 0x0000030000047ab9 */ /* 0x001fe20000000800 */
[----:B------:R-:W-:Y:S01]  /*08c0*/  ULDC UR5, c[0x0][0x10] ;  /* 0x0000040000057ab9 */ /* 0x000fe20000000800 */
[----:B------:R-:W-:Y:S01]  /*08d0*/  ULDC UR6, c[0x0][0x14] ;  /* 0x0000050000067ab9 */ /* 0x000fe20000000800 */
[----:B------:R-:W-:-:S04]  /*08e0*/  UIMAD.WIDE.U32 UR4, UR4, UR5, URZ ;  /* 0x00000005040472a5 */ /* 0x000fc8000f8e003f */
[----:B------:R-:W-:Y:S02]  /*08f0*/  UIMAD.WIDE.U32 UR36, UR4, UR6, URZ ;  /* 0x00000006042472a5 */ /* 0x000fe4000f8e003f */
[----:B------:R-:W-:-:S04]  /*0900*/  UIMAD UR42, UR5, UR6, URZ ;  /* 0x00000006052a72a4 */ /* 0x000fc8000f8e023f */
[----:B------:R-:W-:Y:S01]  /*0910*/  UIADD3 UR42, UR37, UR42, URZ ;  /* 0x0000002a252a7290 */ /* 0x000fe2000fffe03f */
[----:B-1----:R-:W-:-:S04]  /*0920*/  @P1 IMAD.WIDE.U32 R16, R17, UR8, R4 ;  /* 0x0000000811101c25 */ /* 0x002fc8000f8e0004 */
[----:B------:R-:W-:Y:S02]  /*0930*/  @P1 IMAD.IADD R17, R17, 0x1, R15 ;  /* 0x0000000111111824 */ /* 0x000fe400078e020f */
[----:B--2---:R-:W-:-:S04]  /*0940*/  @!P1 IMAD.WIDE.U32 R10, R4, R13, R10 ;  /* 0x0000000d040a9225 */ /* 0x004fc800078e000a */
[----:B------:R-:W-:Y:S02]  /*0950*/  @!P1 IMAD.MOV.U32 R16, RZ, RZ, R10 ;  /* 0x000000ffff109224 */ /* 0x000fe400078e000a */
[----:B------:R-:W-:Y:S01]  /*0960*/  @!P1 IMAD.MOV.U32 R17, RZ, RZ, R11 ;  /* 0x000000ffff119224 */ /* 0x000fe200078e000b */
[----:B------:R-:W-:Y:S06]  /*0970*/  @!P2 BRA `(.L_x_5) ;  /* 0x00000000000ca947 */ /* 0x000fec0003800000 */
[----:B------:R-:W-:Y:S01]  /*0980*/  UCGABAR_WAIT ;  /* 0x0000000000007dc7 */ /* 0x000fe20008000000 */
[----:B------:R-:W-:Y:S01]  /*0990*/  CCTL.IVALL ;  /* 0x00000000ff00798f */ /* 0x000fe20002000000 */
[----:B------:R-:W-:Y:S05]  /*09a0*/  BRA `(.L_x_6) ;  /* 0x0000000000047947 */ /* 0x000fea0003800000 */
.L_x_5:
[----:B------:R-:W-:Y:S06]  /*09b0*/  BAR.SYNC.DEFER_BLOCKING 0x0 ;  /* 0x0000000000007b1d */ /* 0x000fec0000010000 */
.L_x_6:
[----:B------:R-:W-:Y:S05]  /*09c0*/  @!P3 BRA `(.L_x_7) ;  /* 0x000000680084b947 */ /* 0x000fea0003800000 */
[----:B------:R-:W-:-:S13]  /*09d0*/  ISETP.GT.U32.AND P0, PT, R8, 0x1, PT ;  /* 0x000000010800780c */ /* 0x000fda0003f04070 */
[----:B------:R-:W-:Y:S05]  /*09e0*/  @P0 EXIT ;  /* 0x000000000000094d */ /* 0x000fea0003800000 */
[----:B------:R-:W-:Y:S01]  /*09f0*/  ULDC.64 UR4, c[0x0][0x650] ;  /* 0x0001940000047ab9 */ /* 0x000fe20000000a00 */
[----:B------:R-:W-:Y:S01]  /*0a00*/  PRMT R3, RZ, 0x7610, R3 ;  /* 0x00007610ff037816 */ /* 0x000fe20000000003 */
[----:B------:R-:W-:Y:S01]  /*0a10*/  IMAD.MOV.U32 R109, RZ, RZ, -0x1 ;  /* 0xffffffffff6d7424 */ /* 0x000fe200078e00ff */
[----:B------:R-:W-:Y:S01]  /*0a20*/  ISETP.GE.U32.AND P0, PT, R16, UR4, PT ;  /* 0x0000000410007c0c */ /* 0x000fe2000bf06070 */
[----:B------:R-:W-:Y:S02]  /*0a30*/  IMAD.MOV.U32 R102, RZ, RZ, -0x1 ;  /* 0xffffffffff667424 */ /* 0x000fe400078e00ff */
[----:B------:R-:W-:Y:S01]  /*0a40*/  IMAD.MOV.U32 R23, RZ, RZ, -0x1 ;  /* 0xffffffffff177424 */ /* 0x000fe200078e00ff */
[----:B------:R-:W-:-:S13]  /*0a50*/  ISETP.GE.U32.AND.EX P0, PT, R17, UR5, PT, P0 ;  /* 0x0000000511007c0c */ /* 0x000fda000bf06100 */
[----:B------:R-:W-:Y:S05]  /*0a60*/  @P0 BRA `(.L_x_8) ;  /* 0x00000004002c0947 */ /* 0x000fea0003800000 */
[----:B------:R-:W0:Y:S01]  /*0a70*/  LDC.64 R26, c[0x0][0x628] ;  /* 0x00018a00ff1a7b82 */ /* 0x000e220000000a00 */
[----:B------:R-:W-:Y:S02]  /*0a80*/  IMAD.MOV.U32 R10, RZ, RZ, R16 ;  /* 0x000000ffff0a7224 */ /* 0x000fe400078e0010 */
[----:B------:R-:W-:-:S05]  /*0a90*/  IMAD.MOV.U32 R11, RZ, RZ, R17 ;  /* 0x000000ffff0b7224 */ /* 0x000fca00078e0011 */
[----:B------:R-:W1:Y:S08]  /*0aa0*/  LDC R8, c[0x0][0x630] ;  /* 0x00018c00ff087b82 */ /* 0x000e700000000800 */
[----:B------:R-:W2:Y:S01]  /*0ab0*/  LDC.64 R28, c[0x0][0x620] ;  /* 0x00018800ff1c7b82 */ /* 0x000ea20000000a00 */
[----:B0-----:R-:W-:-:S04]  /*0ac0*/  ISETP.NE.U32.AND P0, PT, R26, RZ, PT ;  /* 0x000000ff1a00720c */ /* 0x001fc80003f05070 */
[----:B------:R-:W-:-:S13]  /*0ad0*/  ISETP.NE.AND.EX P0, PT, R27, RZ, PT, P0 ;  /* 0x000000ff1b00720c */ /* 0x000fda0003f05300 */
[----:B-12---:R-:W-:Y:S05]  /*0ae0*/  @!P0 BRA `(.L_x_9) ;  /* 0x0000000000288947 */ /* 0x006fea0003800000 */
[----:B------:R-:W0:Y:S02]  /*0af0*/  LDC R3, c[0x0][0x634] ;  /* 0x00018d00ff037b82 */ /* 0x000e240000000800 */
[----:B0-----:R-:W-:-:S05]  /*0b00*/  IADD3 R3, P0, R16, R3, RZ ;  /* 0x0000000310037210 */ /* 0x001fca0007f1e0ff */
[----:B------:R-:W-:-:S04]  /*0b10*/  IMAD.X R21, RZ, RZ, R17, P0 ;  /* 0x000000ffff157224 */ /* 0x000fc800000e0611 */
[----:B------:R-:W-:-:S04]  /*0b20*/  IMAD.WIDE.U32 R10, R21, R26, RZ ;  /* 0x0000001a150a7225 */ /* 0x000fc800078e00ff */
[----:B------:R-:W-:-:S04]  /*0b30*/  IMAD.WIDE.U32 R12, P0, R3, R27, R10 ;  /* 0x0000001b030c7225 */ /* 0x000fc8000780000a */
[----:B------:R-:W-:-:S04]  /*0b40*/  IMAD.WIDE.U32 R10, R3, R26, RZ ;  /* 0x0000001a030a7225 */ /* 0x000fc800078e00ff */
[----:B------:R-:W-:Y:S01]  /*0b50*/  IMAD.X R15, RZ, RZ, RZ, P0 ;  /* 0x000000ffff0f7224 */ /* 0x000fe200000e06ff */
[----:B------:R-:W-:Y:S01]  /*0b60*/  IADD3 RZ, P0, R11, R12, RZ ;  /* 0x0000000c0bff7210 */ /* 0x000fe20007f1e0ff */
[----:B------:R-:W-:-:S04]  /*0b70*/  IMAD.MOV.U32 R14, RZ, RZ, R13 ;  /* 0x000000ffff0e7224 */ /* 0x000fc800078e000d */
[----:B------:R-:W-:-:S08]  /*0b80*/  IMAD.WIDE.U32.X R10, R21, R27, R14, P0 ;  /* 0x0000001b150a7225 */ /* 0x000fd000000e040e */
.L_x_9:
[----:B------:R-:W0:Y:S01]  /*0b90*/  LDC.64 R32, c[0x0][0x640] ;  /* 0x00019000ff207b82 */ /* 0x000e220000000a00 */
[--C-:B------:R-:W-:Y:S01]  /*0ba0*/  SHF.R.U64 R27, R10, R8, R11.reuse ;  /* 0x000000080a1b7219 */ /* 0x100fe2000000120b */
[----:B------:R-:W-:Y:S01]  /*0bb0*/  IMAD R24, R9, R24, R4 ;  /* 0x0000001809187224 */ /* 0x000fe200078e0204 */
[----:B------:R-:W-:Y:S01]  /*0bc0*/  SHF.R.U32.HI R3, RZ, R8, R11 ;  /* 0x00000008ff037219 */ /* 0x000fe2000001160b */
[----:B------:R-:W-:Y:S01]  /*0bd0*/  IMAD.MOV.U32 R23, RZ, RZ, 0x1 ;  /* 0x00000001ff177424 */ /* 0x000fe200078e00ff */
[----:B------:R-:W-:-:S03]  /*0be0*/  IADD3 R5, P0, RZ, -R27, RZ ;  /* 0x8000001bff057210 */ /* 0x000fc60007f1e0ff */
[----:B------:R-:W1:Y:S02]  /*0bf0*/  LDC R12, c[0x0][0x618] ;  /* 0x00018600ff0c7b82 */ /* 0x000e640000000800 */
[----:B------:R-:W-:Y:S02]  /*0c00*/  IMAD.X R3, RZ, RZ, ~R3, P0 ;  /* 0x000000ffff037224 */ /* 0x000fe400000e0e03 */
[----:B------:R-:W-:-:S04]  /*0c10*/  IMAD.WIDE.U32 R10, R5, R28, R16 ;  /* 0x0000001c050a7225 */ /* 0x000fc800078e0010 */
[----:B------:R-:W2:Y:S01]  /*0c20*/  LDC R20, c[0x0][0x608] ;  /* 0x00018200ff147b82 */ /* 0x000ea20000000800 */
[----:B------:R-:W-:Y:S02]  /*0c30*/  IMAD R8, R3, R28, RZ ;  /* 0x0000001c03087224 */ /* 0x000fe400078e02ff */
[----:B------:R-:W-:Y:S02]  /*0c40*/  IMAD.MOV.U32 R3, RZ, RZ, -0x1 ;  /* 0xffffffffff037424 */ /* 0x000fe400078e00ff */
[----:B------:R-:W-:-:S03]  /*0c50*/  IMAD R5, R5, R29, R8 ;  /* 0x0000001d05057224 */ /* 0x000fc600078e0208 */
[----:B------:R-:W3:Y:S01]  /*0c60*/  LDC R30, c[0x0][0x658] ;  /* 0x00019600ff1e7b82 */ /* 0x000ee20000000800 */
[----:B------:R-:W-:Y:S01]  /*0c70*/  IMAD.IADD R5, R11, 0x1, R5 ;  /* 0x000000010b057824 */ /* 0x000fe200078e0205 */
[----:B0-----:R-:W-:-:S04]  /*0c80*/  ISETP.NE.U32.AND P0, PT, R32, RZ, PT ;  /* 0x000000ff2000720c */ /* 0x001fc80003f05070 */
[----:B------:R-:W-:Y:S02]  /*0c90*/  ISETP.NE.AND.EX P0, PT, R33, RZ, PT, P0 ;  /* 0x000000ff2100720c */ /* 0x000fe40003f05300 */
[----:B------:R-:W0:Y:S01]  /*0ca0*/  LDC R26, c[0x0][0x600] ;  /* 0x00018000ff1a7b82 */ /* 0x000e220000000800 */
[-CC-:B-1----:R-:W-:Y:S02]  /*0cb0*/  SHF.R.U64 R14, R10, R12.reuse, R5.reuse ;  /* 0x0000000c0a0e7219 */ /* 0x182fe40000001205 */
[----:B------:R-:W-:-:S05]  /*0cc0*/  SHF.R.U32.HI R5, RZ, R12, R5 ;  /* 0x0000000cff057219 */ /* 0x000fca0000011605 */
[----:B------:R-:W1:Y:S01]  /*0cd0*/  LDC R15, c[0x0][0x648] ;  /* 0x00019200ff0f7b82 */ /* 0x000e620000000800 */
[-CC-:B--2---:R-:W-:Y:S02]  /*0ce0*/  SHF.R.U64 R29, R14, R20.reuse, R5.reuse ;  /* 0x000000140e1d7219 */ /* 0x184fe40000001205 */
[----:B------:R-:W-:-:S05]  /*0cf0*/  SHF.R.U32.HI R5, RZ, R20, R5 ;  /* 0x00000014ff057219 */ /* 0x000fca0000011605 */
[----:B------:R-:W2:Y:S01]  /*0d00*/  LDC R21, c[0x0][0x638] ;  /* 0x00018e00ff157b82 */ /* 0x000ea20000000800 */
[-CC-:B---3--:R-:W-:Y:S02]  /*0d10*/  SHF.R.U64 R20, R29, R30.reuse, R5.reuse ;  /* 0x0000001e1d147219 */ /* 0x188fe40000001205 */
[-C--:B------:R-:W-:Y:S02]  /*0d20*/  SHF.L.U32 R3, R3, R30.reuse, RZ ;  /* 0x0000001e03037219 */ /* 0x080fe400000006ff */
[----:B------:R-:W-:Y:S01]  /*0d30*/  SHF.R.U32.HI R5, RZ, R30, R5 ;  /* 0x0000001eff057219 */ /* 0x000fe20000011605 */
[----:B------:R-:W-:Y:S01]  /*0d40*/  IMAD.MOV.U32 R4, RZ, RZ, R20 ;  /* 0x000000ffff047224 */ /* 0x000fe200078e0014 */
[----:B------:R-:W-:Y:S01]  /*0d50*/  LOP3.LUT R12, RZ, R3, RZ, 0x33, !PT ;  /* 0x00000003ff0c7212 */ /* 0x000fe200078e33ff */
[----:B------:R-:W3:Y:S01]  /*0d60*/  LDC R25, c[0x0][0x610] ;  /* 0x00018400ff197b82 */ /* 0x000ee20000000800 */
[----:B------:R-:W-:Y:S05]  /*0d70*/  @!P0 BRA `(.L_x_10) ;  /* 0x0000000000288947 */ /* 0x000fea0003800000 */
[----:B------:R-:W4:Y:S02]  /*0d80*/  LDC R3, c[0x0][0x64c] ;  /* 0x00019300ff037b82 */ /* 0x000f240000000800 */
[----:B----4-:R-:W-:-:S05]  /*0d90*/  IADD3 R3, P0, R20, R3, RZ ;  /* 0x0000000314037210 */ /* 0x010fca0007f1e0ff */
        /* <DEDUP_REMOVED lines=8> */
.L_x_10:
[----:B-1----:R-:W-:Y:S01]  /*0e20*/  SHF.R.U64 R4, R4, R15, R5 ;  /* 0x0000000f04047219 */ /* 0x002fe20000001205 */
[----:B0-----:R-:W-:Y:S01]  /*0e30*/  VIADD R5, R26, 0xffffffff ;  /* 0xffffffff1a057836 */ /* 0x001fe20000000000 */
[----:B------:R-:W-:Y:S01]  /*0e40*/  SHF.L.U32 R3, R23, R30, RZ ;  /* 0x0000001e17037219 */ /* 0x000fe200000006ff */
[----:B------:R-:W-:Y:S01]  /*0e50*/  IMAD.MOV.U32 R23, RZ, RZ, R27 ;  /* 0x000000ffff177224 */ /* 0x000fe200078e001b */
[----:B------:R-:W-:Y:S01]  /*0e60*/  LOP3.LUT R12, R29, R12, RZ, 0xc0, !PT ;  /* 0x0000000c1d0c7212 */ /* 0x000fe200078ec0ff */
[----:B------:R-:W-:Y:S01]  /*0e70*/  IMAD.MOV R8, RZ, RZ, -R4 ;  /* 0x000000ffff087224 */ /* 0x000fe200078e0a04 */
[----:B------:R-:W-:-:S03]  /*0e80*/  SEL R7, R7, R24, !P1 ;  /* 0x0000001807077207 */ /* 0x000fc60004800000 */
[----:B------:R-:W-:Y:S01]  /*0e90*/  IMAD R12, R3, R4, R12 ;  /* 0x00000004030c7224 */ /* 0x000fe200078e020c */
[----:B------:R-:W-:Y:S01]  /*0ea0*/  LOP3.LUT R4, R14, R5, RZ, 0xc0, !PT ;  /* 0x000000050e047212 */ /* 0x000fe200078ec0ff */
[----:B--2---:R-:W-:Y:S02]  /*0eb0*/  IMAD R3, R8, R21, R20 ;  /* 0x0000001508037224 */ /* 0x004fe400078e0214 */
[----:B---3--:R-:W-:Y:S02]  /*0ec0*/  IMAD R7, R12, R25, R7 ;  /* 0x000000190c077224 */ /* 0x008fe400078e0207 */
[----:B------:R-:W-:Y:S02]  /*0ed0*/  IMAD.MOV.U32 R5, RZ, RZ, 0x1 ;  /* 0x00000001ff057424 */ /* 0x000fe400078e00ff */
[----:B------:R-:W-:-:S03]  /*0ee0*/  IMAD R4, R3, R26, R4 ;  /* 0x0000001a03047224 */ /* 0x000fc600078e0204 */
[----:B------:R-:W-:Y:S02]  /*0ef0*/  PRMT R3, R5, 0x7610, R3 ;  /* 0x0000761005037816 */ /* 0x000fe40000000003 */
[----:B------:R-:W-:Y:S02]  /*0f00*/  SEL R102, R4, R7, !P1 ;  /* 0x0000000704667207 */ /* 0x000fe40004800000 */
[----:B------:R-:W-:-:S07]  /*0f10*/  SEL R109, R7, R4, !P1 ;  /* 0x00000004076d7207 */ /* 0x000fce0004800000 */
.L_x_8:
[----:B------:R-:W-:-:S08]  /*0f20*/  NOP ;  /* 0x0000000000007918 */ /* 0x000fd00000000000 */
[----:B------:R-:W0:Y:S02]  /*0f30*/  USETMAXREG.TRY_ALLOC.CTAPOOL UP0, 0xe8 ;  /* 0x000000e8000079c8 */ /* 0x000e240008000600 */
[----:B0-----:R-:W-:-:S13]  /*0f40*/  PLOP3.LUT P0, PT, PT, PT, UP0, 0x80, 0x0 ;  /* 0x000000000000781c */ /* 0x001fda0003f0f008 */
[----:B------:R-:W-:Y:S05]  /*0f50*/  @!P0 BRA `(.L_x_8) ;  /* 0xfffffffc00f08947 */ /* 0x000fea000383ffff */
[----:B------:R-:W-:Y:S01]  /*0f60*/  ULDC.64 UR4, c[0x0][0x598] ;  /* 0x0001660000047ab9 */ /* 0x000fe20000000a00 */
[----:B------:R-:W-:Y:S01]  /*0f70*/  ULDC.64 UR38, c[0x0][0x208] ;  /* 0x0000820000267ab9 */ /* 0x000fe20000000a00 */
[----:B------:R-:W-:-:S04]  /*0f80*/  ISETP.NE.U32.AND P0, PT, RZ, UR4, PT ;  /* 0x00000004ff007c0c */ /* 0x000fc8000bf05070 */
[----:B------:R-:W-:-:S13]  /*0f90*/  ISETP.NE.AND.EX P0, PT, RZ, UR5, PT, P0 ;  /* 0x00000005ff007c0c */ /* 0x000fda000bf05300 */
[----:B------:R-:W-:Y:S05]  /*0fa0*/  @!P0 BRA `(.L_x_11) ;  /* 0x00000000001c8947 */ /* 0x000fea0003800000 */
[----:B------:R-:W0:Y:S02]  /*0fb0*/  LDC.64 R4, c[0x0][0x598] ;  /* 0x00016600ff047b82 */ /* 0x000e240000000a00 */
[----:B0-----:R-:W2:Y:S02]  /*0fc0*/  LDG.E.64 R4, desc[UR38][R4.64] ;  /* 0x0000002604047981 */ /* 0x001ea4000c1e1b00 */
[----:B--2---:R-:W-:-:S04]  /*0fd0*/  ISETP.NE.U32.AND P0, PT, R4, RZ, PT ;  /* 0x000000ff0400720c */ /* 0x004fc80003f05070 */
[----:B------:R-:W-:-:S13]  /*0fe0*/  ISETP.NE.AND.EX P0, PT, R5, RZ, PT, P0 ;  /* 0x000000ff0500720c */ /* 0x000fda0003f05300 */
[----:B------:R-:W-:Y:S05]  /*0ff0*/  @!P0 BRA `(.L_x_11) ;  /* 0x0000000000088947 */ /* 0x000fea0003800000 */
[----:B------:R0:W5:Y:S01]  /*1000*/  LD.E R90, desc[UR38][R4.64] ;  /* 0x00000026045a7980 */ /* 0x000162000c101900 */
[----:B------:R-:W-:Y:S05]  /*1010*/  BRA `(.L_x_12) ;  /* 0x0000000000247947 */ /* 0x000fea0003800000 */
.L_x_11:
[----:B------:R-:W-:Y:S02]  /*1020*/  ULDC.64 UR4, c[0x0][0x588] ;  /* 0x0001620000047ab9 */ /* 0x000fe40000000a00 */
[----:B------:R-:W-:-:S04]  /*1030*/  ISETP.NE.U32.AND P0, PT, RZ, UR4, PT ;  /* 0x00000004ff007c0c */ /* 0x000fc8000bf05070 */
[----:B------:R-:W-:-:S13]  /*1040*/  ISETP.NE.AND.EX P0, PT, RZ, UR5, PT, P0 ;  /* 0x00000005ff007c0c */ /* 0x000fda000bf05300 */
[----:B------:R-:W-:Y:S05]  /*1050*/  @!P0 BRA `(.L_x_13) ;  /* 0x00000000000c8947 */ /* 0x000fea0003800000 */
[----:B------:R-:W0:Y:S02]  /*1060*/  LDC.64 R90, c[0x0][0x588] ;  /* 0x00016200ff5a7b82 */ /* 0x000e240000000a00 */
[----:B0-----:R1:W5:Y:S01]  /*1070*/  LDG.E R90, desc[UR38][R90.64] ;  /* 0x000000265a5a7981 */ /* 0x001362000c1e1900 */
[----:B------:R-:W-:Y:S05]  /*1080*/  BRA `(.L_x_12) ;  /* 0x0000000000087947 */ /* 0x000fea0003800000 */
.L_x_13:
[----:B------:R-:W-:Y:S02]  /*1090*/  ULDC UR4, c[0x0][0x580] ;  /* 0x0001600000047ab9 */ /* 0x000fe40000000800 */
[----:B------:R-:W-:-:S07]  /*10a0*/  IMAD.U32 R90, RZ, RZ, UR4 ;  /* 0x00000004ff5a7e24 */ /* 0x000fce000f8e00ff */
.L_x_12:
[----:B------:R-:W-:Y:S02]  /*10b0*/  ULDC.64 UR4, c[0x0][0x5a0] ;  /* 0x0001680000047ab9 */ /* 0x000fe40000000a00 */
[----:B------:R-:W-:-:S04]  /*10c0*/  ISETP.NE.U32.AND P0, PT, RZ, UR4, PT ;  /* 0x00000004ff007c0c */ /* 0x000fc8000bf05070 */
[----:B------:R-:W-:-:S13]  /*10d0*/  ISETP.NE.AND.EX P0, PT, RZ, UR5, PT, P0 ;  /* 0x00000005ff007c0c */ /* 0x000fda000bf05300 */
[----:B------:R-:W-:Y:S05]  /*10e0*/  @!P0 BRA `(.L_x_14) ;  /* 0x00000000001c8947 */ /* 0x000fea0003800000 */
[----:B0-----:R-:W0:Y:S02]  /*10f0*/  LDC.64 R4, c[0x0][0x5a0] ;  /* 0x00016800ff047b82 */ /* 0x001e240000000a00 */
[----:B0-----:R-:W2:Y:S02]  /*1100*/  LDG.E.64 R4, desc[UR38][R4.64] ;  /* 0x0000002604047981 */ /* 0x001ea4000c1e1b00 */
[----:B--2---:R-:W-:-:S04]  /*1110*/  ISETP.NE.U32.AND P0, PT, R4, RZ, PT ;  /* 0x000000ff0400720c */ /* 0x004fc80003f05070 */
[----:B------:R-:W-:-:S13]  /*1120*/  ISETP.NE.AND.EX P0, PT, R5, RZ, PT, P0 ;  /* 0x000000ff0500720c */ /* 0x000fda0003f05300 */
[----:B------:R-:W-:Y:S05]  /*1130*/  @!P0 BRA `(.L_x_14) ;  /* 0x0000000000088947 */ /* 0x000fea0003800000 */
[----:B-1----:R0:W5:Y:S01]  /*1140*/  LD.E R91, desc[UR38][R4.64] ;  /* 0x00000026045b7980 */ /* 0x002162000c101900 */
[----:B------:R-:W-:Y:S05]  /*1150*/  BRA `(.L_x_15) ;  /* 0x0000000000247947 */ /* 0x000fea0003800000 */
.L_x_14:
[----:B------:R-:W-:Y:S02]  /*1160*/  ULDC.64 UR4, c[0x0][0x590] ;  /* 0x0001640000047ab9 */ /* 0x000fe40000000a00 */
[----:B------:R-:W-:-:S04]  /*1170*/  ISETP.NE.U32.AND P0, PT, RZ, UR4, PT ;  /* 0x00000004ff007c0c */ /* 0x000fc8000bf05070 */
[----:B------:R-:W-:-:S13]  /*1180*/  ISETP.NE.AND.EX P0, PT, RZ, UR5, PT, P0 ;  /* 0x00000005ff007c0c */ /* 0x000fda000bf05300 */
[----:B------:R-:W-:Y:S05]  /*1190*/  @!P0 BRA `(.L_x_16) ;  /* 0x00000000000c8947 */ /* 0x000fea0003800000 */
[----:B0-----:R-:W1:Y:S02]  /*11a0*/  LDC.64 R4, c[0x0][0x590] ;  /* 0x00016400ff047b82 */ /* 0x001e640000000a00 */
[----:B-1----:R1:W5:Y:S01]  /*11b0*/  LDG.E R91, desc[UR38][R4.64] ;  /* 0x00000026045b7981 */ /* 0x002362000c1e1900 */
[----:B------:R-:W-:Y:S05]  /*11c0*/  BRA `(.L_x_15) ;  /* 0x0000000000087947 */ /* 0x000fea0003800000 */
.L_x_16:
[----:B------:R-:W-:Y:S02]  /*11d0*/  ULDC UR4, c[0x0][0x584] ;  /* 0x0001610000047ab9 */ /* 0x000fe40000000800 */
[----:B-1----:R-:W-:-:S07]  /*11e0*/  IMAD.U32 R91, RZ, RZ, UR4 ;  /* 0x00000004ff5b7e24 */ /* 0x002fce000f8e00ff */
.L_x_15:
[----:B------:R-:W-:-:S13]  /*11f0*/  LOP3.LUT P0, RZ, R3, 0xff, RZ, 0xc0, !PT ;  /* 0x000000ff03ff7812 */ /* 0x000fda000780c0ff */
[----:B------:R-:W-:Y:S05]  /*1200*/  @!P0 EXIT ;  /* 0x000000000000894d */ /* 0x000fea0003800000 */
[----:B------:R-:W2:Y:S01]  /*1210*/  LDC R96, c[0x0][0x658] ;  /* 0x00019600ff607b82 */ /* 0x000ea20000000800 */
[----:B------:R-:W-:Y:S01]  /*1220*/  ULDC.64 UR6, c[0x0][0x288] ;  /* 0x0000a20000067ab9 */ /* 0x000fe20000000a00 */
[----:B------:R-:W-:Y:S01]  /*1230*/  LOP3.LUT R6, R6, 0x1, RZ, 0xc0, !PT ;  /* 0x0000000106067812 */ /* 0x000fe200078ec0ff */
[----:B------:R-:W-:Y:S01]  /*1240*/  UIADD3 UR4, UR7, 0x1f, URZ ;  /* 0x0000001f07047890 */ /* 0x000fe2000fffe03f */
[----:B------:R-:W-:Y:S01]  /*1250*/  SHF.R.U32.HI R3, RZ, 0x2, R98 ;  /* 0x00000002ff037819 */ /* 0x000fe20000011662 */
[----:B01----:R-:W-:Y:S01]  /*1260*/  IMAD.MOV.U32 R5, RZ, RZ, -0x1 ;  /* 0xffffffffff057424 */ /* 0x003fe200078e00ff */
[----:B------:R-:W-:Y:S01]  /*1270*/  SHF.R.U32.HI R0, RZ, 0x1, R0 ;  /* 0x00000001ff007819 */ /* 0x000fe20000011600 */
[----:B------:R-:W-:Y:S01]  /*1280*/  USHF.R.S32.HI UR5, URZ, 0x1f, UR4 ;  /* 0x0000001f3f057899 */ /* 0x000fe20008011404 */
[----:B------:R-:W0:Y:S01]  /*1290*/  LDC.64 R92, c[0x0][0x5c8] ;  /* 0x00017200ff5c7b82 */ /* 0x000e220000000a00 */
[----:B------:R-:W-:Y:S01]  /*12a0*/  IMAD.SHL.U32 R88, R6, 0x40, RZ ;  /* 0x0000004006587824 */ /* 0x000fe200078e00ff */
[----:B------:R-:W-:Y:S01]  /*12b0*/  LOP3.LUT R3, R3, 0x7, RZ, 0xc0, !PT ;  /* 0x0000000703037812 */ /* 0x000fe200078ec0ff */
[----:B------:R-:W-:Y:S01]  /*12c0*/  ULEA.HI UR5, UR5, UR4, URZ, 0x5 ;  /* 0x0000000405057291 */ /* 0x000fe2000f8f283f */
[----:B------:R-:W-:Y:S01]  /*12d0*/  LOP3.LUT R0, R0, 0x30, RZ, 0xc0, !PT ;  /* 0x0000003000007812 */ /* 0x000fe200078ec0ff */
[----:B------:R-:W-:Y:S01]  /*12e0*/  IMAD.MOV.U32 R7, RZ, RZ, 0x1 ;  /* 0x00000001ff077424 */ /* 0x000fe200078e00ff */
[--C-:B------:R-:W-:Y:S01]  /*12f0*/  LOP3.LUT R88, R88, 0x40, R3.reuse, 0xe2, !PT ;  /* 0x0000004058587812 */ /* 0x100fe200078ee203 */
[----:B------:R-:W-:Y:S01]  /*1300*/  USHF.R.S32.HI UR43, URZ, 0x5, UR5 ;  /* 0x000000053f2b7899 */ /* 0x000fe20008011405 */
[----:B------:R-:W-:Y:S01]  /*1310*/  IADD3 R3, RZ, -R0, -R3 ;  /* 0x80000000ff037210 */ /* 0x000fe20007ffe803 */
[----:B------:R-:W-:Y:S01]  /*1320*/  IMAD.U32 R4, RZ, RZ, UR6 ;  /* 0x00000006ff047e24 */ /* 0x000fe2000f8e00ff */
[C---:B------:R-:W-:Y:S01]  /*1330*/  LOP3.LUT R97, R98.reuse, 0x3, RZ, 0xc0, !PT ;  /* 0x0000000362617812 */ /* 0x040fe200078ec0ff */
[----:B------:R-:W-:Y:S01]  /*1340*/  UISETP.LT.AND UP0, UPT, UR43, 0x1, UPT ;  /* 0x000000012b00788c */ /* 0x000fe2000bf01270 */
[----:B------:R-:W-:Y:S01]  /*1350*/  LOP3.LUT R99, R98, 0x80, RZ, 0xc0, !PT ;  /* 0x0000008062637812 */ /* 0x000fe200078ec0ff */
[----:B------:R-:W-:Y:S01]  /*1360*/  IMAD R3, R6, -0x40, R3 ;  /* 0xffffffc006037824 */ /* 0x000fe200078e0203 */
[----:B------:R-:W-:Y:S01]  /*1370*/  ULDC UR4, c[0x0][0x284] ;  /* 0x0000a10000047ab9 */ /* 0x000fe20000000800 */
[----:B------:R-:W-:Y:S01]  /*1380*/  USEL UR44, UR43, 0x1, UP0 ;  /* 0x000000012b2c7887 */ /* 0x000fe20008000000 */
[----:B--2---:R-:W-:Y:S01]  /*1390*/  SHF.L.U32 R5, R5, R96, RZ ;  /* 0x0000006005057219 */ /* 0x004fe200000006ff */
[----:B------:R-:W-:Y:S01]  /*13a0*/  IMAD R97, R97, -0x2, R4 ;  /* 0xfffffffe61617824 */ /* 0x000fe200078e0204 */
[----:B------:R-:W-:Y:S01]  /*13b0*/  LOP3.LUT R88, R88, R0, RZ, 0xfc, !PT ;  /* 0x0000000058587212 */ /* 0x000fe200078efcff */
[----:B------:R-:W-:Y:S01]  /*13c0*/  IMAD.SHL.U32 R98, R98, 0x2, RZ ;  /* 0x0000000262627824 */ /* 0x000fe200078e00ff */
[----:B------:R-:W-:Y:S01]  /*13d0*/  SHF.L.U32 R96, R7, R96, RZ ;  /* 0x0000006007607219 */ /* 0x000fe200000006ff */
[----:B------:R-:W-:Y:S01]  /*13e0*/  VIADD R101, R3, UR4 ;  /* 0x0000000403657c36 */ /* 0x000fe20008000000 */
[----:B------:R-:W-:Y:S01]  /*13f0*/  LOP3.LUT R114, R18, 0x1, RZ, 0xfc, !PT ;  /* 0x0000000112727812 */ /* 0x000fe200078efcff */
[----:B------:R-:W-:Y:S01]  /*1400*/  IMAD.MOV.U32 R89, RZ, RZ, RZ ;  /* 0x000000ffff597224 */ /* 0x000fe200078e00ff */
[C-C-:B0-----:R-:W-:Y:S01]  /*1410*/  SHF.L.U64.HI R94, R92.reuse, 0x7, R93.reuse ;  /* 0x000000075c5e7819 */ /* 0x141fe2000001025d */
[----:B------:R-:W-:Y:S01]  /*1420*/  UIADD3 UR44, UR43, -UR44, URZ ;  /* 0x8000002c2b2c7290 */ /* 0x000fe2000fffe03f */
[C---:B------:R-:W-:Y:S01]  /*1430*/  SHF.L.U64.HI R95, R92.reuse, 0x3, R93 ;  /* 0x000000035c5f7819 */ /* 0x040fe2000001025d */
[C---:B------:R-:W-:Y:S01]  /*1440*/  IMAD.SHL.U32 R93, R92.reuse, 0x80, RZ ;  /* 0x000000805c5d7824 */ /* 0x040fe200078e00ff */
[----:B------:R-:W-:Y:S01]  /*1450*/  SHF.R.U32.HI R99, RZ, 0x7, R99 ;  /* 0x00000007ff637819 */ /* 0x000fe20000011663 */
[----:B------:R-:W-:Y:S01]  /*1460*/  IMAD.SHL.U32 R92, R92, 0x8, RZ ;  /* 0x000000085c5c7824 */ /* 0x000fe200078e00ff */
[----:B------:R-:W-:Y:S01]  /*1470*/  LOP3.LUT R100, RZ, R5, RZ, 0x33, !PT ;  /* 0x00000005ff647212 */ /* 0x000fe200078e33ff */
[----:B------:R-:W-:Y:S01]  /*1480*/  UMOV UR40, URZ ;  /* 0x0000003f00287c82 */ /* 0x000fe20008000000 */
[----:B------:R-:W-:-:S05]  /*1490*/  UMOV UR41, URZ ;  /* 0x0000003f00297c82 */ /* 0x000fca0008000000 */
.L_x_160:
[----:B0-----:R-:W0:Y:S01]  /*14a0*/  SHFL.IDX PT, R0, R99, RZ, 0x1f ;  /* 0x00001fff63007589 */ /* 0x001e2200000e0000 */
[----:B-1----:R-:W1:Y:S01]  /*14b0*/  S2UR UR7, SR_CgaCtaId ;  /* 0x00000000000779c3 */ /* 0x002e620000008800 */
[----:B------:R-:W-:Y:S01]  /*14c0*/  UMOV UR6, 0x400 ;  /* 0x0000040000067882 */ /* 0x000fe20000000000 */
[----:B0-----:R-:W-:Y:S01]  /*14d0*/  R2UR UR4, R0 ;  /* 0x00000000000472ca */ /* 0x001fe200000e0000 */
[----:B-1----:R-:W-:-:S12]  /*14e0*/  ULEA UR6, UR7, UR6, 0x18 ;  /* 0x0000000607067291 */ /* 0x002fd8000f8ec03f */
[----:B------:R-:W-:-:S04]  /*14f0*/  ULEA.HI UR5, UR4, UR4, URZ, 0x1 ;  /* 0x0000000404057291 */ /* 0x000fc8000f8f083f */
[----:B------:R-:W-:-:S04]  /*1500*/  ULOP3.LUT UR5, UR5, 0xffffe, URZ, 0xc0, !UPT ;  /* 0x000ffffe05057892 */ /* 0x000fc8000f8ec03f */
[----:B------:R-:W-:-:S03]  /*1510*/  UIADD3 UR5, UR4, -UR5, URZ ;  /* 0x8000000504057290 */ /* 0x000fc6000fffe03f */
[----:B------:R-:W-:Y:S01]  /*1520*/  ULDC UR4, c[0x0][0x28c] ;  /* 0x0000a30000047ab9 */ /* 0x000fe20000000800 */
[----:B------:R-:W-:Y:S01]  /*1530*/  ULEA UR5, UR5, UR6, 0xc ;  /* 0x0000000605057291 */ /* 0x000fe2000f8e603f */
[----:B------:R-:W-:-:S03]  /*1540*/  ISETP.LT.AND P0, PT, RZ, UR4, PT ;  /* 0x00000004ff007c0c */ /* 0x000fc6000bf01270 */
[----:B------:R-:W-:-:S04]  /*1550*/  UIADD3 UR5, UR5, 0x100, URZ ;  /* 0x0000010005057890 */ /* 0x000fc8000fffe03f */
[----:B------:R-:W-:-:S04]  /*1560*/  USHF.R.U32.HI UR5, URZ, 0x4, UR5 ;  /* 0x000000043f057899 */ /* 0x000fc80008011605 */
[----:B------:R-:W-:-:S04]  /*1570*/  ULOP3.LUT UR5, UR5, 0x3fff, URZ, 0xc0, !UPT ;  /* 0x00003fff05057892 */ /* 0x000fc8000f8ec03f */
[----:B------:R-:W-:Y:S01]  /*1580*/  ULOP3.LUT UR45, UR5, 0x10000, URZ, 0xfc, !UPT ;  /* 0x00010000052d7892 */ /* 0x000fe2000f8efc3f */
[----:B--2345:R-:W-:Y:S11]  /*1590*/  @P0 BRA `(.L_x_17) ;  /* 0x0000000000400947 */ /* 0x03cff60003800000 */
[----:B------:R-:W-:Y:S01]  /*15a0*/  MOV R0, 0x0 ;  /* 0x0000000000007802 */ /* 0x000fe20000000f00 */
[----:B------:R-:W-:Y:S01]  /*15b0*/  ULDC.64 UR4, c[0x4][0x68] ;  /* 0x01001a0000047ab9 */ /* 0x000fe20000000a00 */
[----:B------:R-:W-:Y:S01]  /*15c0*/  ULDC.64 UR6, c[0x4][0x8] ;  /* 0x0100020000067ab9 */ /* 0x000fe20000000a00 */
[----:B------:R-:W-:Y:S01]  /*15d0*/  IMAD.U32 R4, RZ, RZ, UR4 ;  /* 0x00000004ff047e24 */ /* 0x000fe2000f8e00ff */
[----:B------:R0:W1:Y:S01]  /*15e0*/  LDC.64 R14, c[0x4][R0] ;  /* 0x01000000000e7b82 */ /* 0x0000620000000a00 */
[----:B------:R-:W-:Y:S01]  /*15f0*/  IMAD.U32 R5, RZ, RZ, UR5 ;  /* 0x00000005ff057e24 */ /* 0x000fe2000f8e00ff */
[----:B------:R-:W-:Y:S01]  /*1600*/  ULDC.64 UR4, c[0x4][0x70] ;  /* 0x01001c0000047ab9 */ /* 0x000fe20000000a00 */
[----:B------:R-:W-:Y:S02]  /*1610*/  IMAD.U32 R10, RZ, RZ, UR6 ;  /* 0x00000006ff0a7e24 */ /* 0x000fe4000f8e00ff */
[----:B------:R-:W-:Y:S02]  /*1620*/  IMAD.U32 R6, RZ, RZ, UR4 ;  /* 0x00000004ff067e24 */ /* 0x000fe4000f8e00ff */
[----:B------:R-:W-:-:S02]  /*1630*/  IMAD.U32 R7, RZ, RZ, UR5 ;  /* 0x00000005ff077e24 */ /* 0x000fc4000f8e00ff */
[----:B------:R-:W-:Y:S02]  /*1640*/  IMAD.U32 R11, RZ, RZ, UR7 ;  /* 0x00000007ff0b7e24 */ /* 0x000fe4000f8e00ff */
[----:B------:R-:W-:Y:S02]  /*1650*/  IMAD.MOV.U32 R8, RZ, RZ, 0x1e1 ;  /* 0x000001e1ff087424 */ /* 0x000fe400078e00ff */
[----:B------:R-:W-:Y:S02]  /*1660*/  IMAD.MOV.U32 R12, RZ, RZ, 0x1 ;  /* 0x00000001ff0c7424 */ /* 0x000fe400078e00ff */
[----:B0-----:R-:W-:-:S07]  /*1670*/  IMAD.MOV.U32 R13, RZ, RZ, RZ ;  /* 0x000000ffff0d7224 */ /* 0x001fce00078e00ff */
[----:B------:R-:W-:-:S07]  /*1680*/  LEPC R20, `(.L_x_17) ;  /* 0x000000001014794e */ /* 0x000fce0000000000 */
[----:B-1---5:R-:W-:Y:S05]  /*1690*/  CALL.ABS.NOINC R14 ;  /* 0x000000000e007343 */ /* 0x022fea0003c00000 */
.L_x_17:
[----:B------:R-:W-:-:S13]  /*16a0*/  ISETP.NE.AND P0, PT, R114, 0x3, PT ;  /* 0x000000037200780c */ /* 0x000fda0003f05270 */
[----:B------:R-:W-:Y:S05]  /*16b0*/  @!P0 BRA `(.L_x_18) ;  /* 0x0000000000048947 */ /* 0x000fea0003800000 */
[----:B------:R-:W-:Y:S01]  /*16c0*/  BPT.TRAP 0x1 ;  /* 0x000000040000795c */ /* 0x000fe20000300000 */
.L_x_18:
[----:B------:R-:W0:Y:S01]  /*16d0*/  S2UR UR5, SR_CgaCtaId ;  /* 0x00000000000579c3 */ /* 0x000e220000008800 */
[----:B------:R-:W-:Y:S01]  /*16e0*/  UMOV UR4, 0x400 ;  /* 0x0000040000047882 */ /* 0x000fe20000000000 */
[----:B------:R-:W-:Y:S02]  /*16f0*/  IMAD.U32 R0, RZ, RZ, UR40 ;  /* 0x00000028ff007e24 */ /* 0x000fe4000f8e00ff */
[----:B------:R-:W-:-:S03]  /*1700*/  IMAD.U32 R3, RZ, RZ, UR41 ;  /* 0x00000029ff037e24 */ /* 0x000fc6000f8e00ff */
[----:B------:R-:W-:Y:S01]  /*1710*/  SHF.L.U32 R0, R0, 0x1f, RZ ;  /* 0x0000001f00007819 */ /* 0x000fe200000006ff */
[----:B0-----:R-:W-:-:S06]  /*1720*/  ULEA UR4, UR5, UR4, 0x18 ;  /* 0x0000000405047291 */ /* 0x001fcc000f8ec03f */
[----:B------:R-:W-:-:S04]  /*1730*/  IMAD.U32 R6, RZ, RZ, UR4 ;  /* 0x00000004ff067e24 */ /* 0x000fc8000f8e00ff */
[----:B------:R-:W-:-:S04]  /*1740*/  IMAD R3, R3, 0x8, R6 ;  /* 0x0000000803037824 */ /* 0x000fc800078e0206 */
[----:B------:R0:W1:Y:S01]  /*1750*/  SYNCS.PHASECHK.TRANS64.TRYWAIT P1, [R3+URZ], R0 ;  /* 0x00000000030075a7 */ /* 0x000062000802017f */
[----:B------:R-:W-:Y:S05]  /*1760*/  @!P0 BRA `(.L_x_19) ;  /* 0x0000000000048947 */ /* 0x000fea0003800000 */
[----:B------:R-:W-:Y:S01]  /*1770*/  BPT.TRAP 0x1 ;  /* 0x000000040000795c */ /* 0x000fe20000300000 */
.L_x_19:
[----:B------:R-:W-:-:S05]  /*1780*/  IMAD.U32 R4, RZ, RZ, UR44 ;  /* 0x0000002cff047e24 */ /* 0x000fca000f8e00ff */
[----:B------:R-:W-:Y:S01]  /*1790*/  ISETP.GE.AND P2, PT, R4, 0x1, PT ;  /* 0x000000010400780c */ /* 0x000fe20003f46270 */
[----:B-1----:R-:W-:-:S12]  /*17a0*/  @P1 BRA `(.L_x_20) ;  /* 0x0000000000081947 */ /* 0x002fd80003800000 */
[----:B------:R-:W1:Y:S02]  /*17b0*/  SYNCS.PHASECHK.TRANS64.TRYWAIT P1, [R3+URZ], R0 ;  /* 0x00000000030075a7 */ /* 0x000e64000802017f */
[----:B-1----:R-:W-:Y:S05]  /*17c0*/  @!P1 BRA `(.L_x_21) ;  /* 0x0000007000589947 */ /* 0x002fea0003800000 */
.L_x_20:
[----:B------:R-:W-:Y:S05]  /*17d0*/  WARPSYNC.ALL ;  /* 0x0000000000007948 */ /* 0x000fea0003800000 */
[----:B------:R-:W-:Y:S01]  /*17e0*/  R2UR UR4, R6 ;  /* 0x00000000060472ca */ /* 0x000fe200000e0000 */
[----:B------:R-:W-:Y:S01]  /*17f0*/  ULEA UR6, UR41, UR45, 0xa ;  /* 0x0000002d29067291 */ /* 0x000fe2000f8e503f */
[----:B------:R-:W-:Y:S01]  /*1800*/  WARPGROUP.ARRIVE ;  /* 0x00000000000079c5 */ /* 0x000fe20000000000 */
[----:B------:R-:W-:Y:S01]  /*1810*/  UMOV UR9, 0x80000020 ;  /* 0x8000002000097882 */ /* 0x000fe20000000000 */
[----:B------:R-:W-:Y:S01]  /*1820*/  UMOV UR11, 0x80000020 ;  /* 0x80000020000b7882 */ /* 0x000fe20000000000 */
[----:B------:R-:W-:-:S03]  /*1830*/  UIADD3 UR7, UR6, 0x200, URZ ;  /* 0x0000020006077890 */ /* 0x000fc6000fffe03f */
[----:B------:R-:W-:-:S05]  /*1840*/  UMOV UR8, UR6 ;  /* 0x0000000600087c82 */ /* 0x000fca0008000000 */
[----:B------:R-:W-:-:S04]  /*1850*/  UIADD3 UR4, UR4, 0x10100, URZ ;  /* 0x0001010004047890 */ /* 0x000fc8000fffe03f */
[----:B------:R-:W-:-:S04]  /*1860*/  USHF.R.U32.HI UR4, URZ, 0x4, UR4 ;  /* 0x000000043f047899 */ /* 0x000fc80008011604 */
[----:B------:R-:W-:-:S04]  /*1870*/  ULOP3.LUT UR4, UR4, 0x3fff, URZ, 0xc0, !UPT ;  /* 0x00003fff04047892 */ /* 0x000fc8000f8ec03f */
[----:B------:R-:W-:-:S04]  /*1880*/  ULOP3.LUT UR4, UR4, 0x10000, URZ, 0xfc, !UPT ;  /* 0x0001000004047892 */ /* 0x000fc8000f8efc3f */
[----:B------:R-:W-:-:S07]  /*1890*/  ULEA UR5, UR41, UR4, 0x8 ;  /* 0x0000000429057291 */ /* 0x000fce000f8e403f */
[----:B------:R-:W-:Y:S02]  /*18a0*/  UMOV UR10, UR5 ;  /* 0x00000005000a7c82 */ /* 0x000fe40008000000 */
[----:B------:R-:W-:Y:S01]  /*18b0*/  HGMMA.64x64x16.F32 R56, gdesc[UR8], RZ, !UPT, gsb0 ;  /* 0x00e00000083879f0 */ /* 0x000fe2000c0008ff */
[----:B------:R-:W-:Y:S01]  /*18c0*/  UMOV UR8, UR7 ;  /* 0x0000000700087c82 */ /* 0x000fe20008000000 */
[----:B------:R-:W-:Y:S01]  /*18d0*/  UMOV UR9, 0x80000020 ;  /* 0x8000002000097882 */ /* 0x000fe20000000000 */
[----:B------:R-:W-:Y:S02]  /*18e0*/  WARPGROUP.DEPBAR.LE gsb0, 0x0 ;  /* 0x00008000000079c5 */ /* 0x000fe40000010000 */
[----:B------:R-:W-:-:S06]  /*18f0*/  WARPGROUP.ARRIVE ;  /* 0x00000000000079c5 */ /* 0x000fcc0000000000 */
[----:B------:R-:W-:Y:S01]  /*1900*/  HGMMA.64x64x16.F32 R24, gdesc[UR8], RZ, !UPT, gsb0 ;  /* 0x00e00000081879f0 */ /* 0x000fe2000c0008ff */
[----:B------:R-:W-:Y:S02]  /*1910*/  UIADD3 UR8, UR6, 0x2, URZ ;  /* 0x0000000206087890 */ /* 0x000fe4000fffe03f */
[----:B------:R-:W-:Y:S01]  /*1920*/  UIADD3 UR10, UR5, 0x2, URZ ;  /* 0x00000002050a7890 */ /* 0x000fe2000fffe03f */
[----:B------:R-:W-:Y:S01]  /*1930*/  UMOV UR9, 0x80000020 ;  /* 0x8000002000097882 */ /* 0x000fe20000000000 */
[----:B------:R-:W-:Y:S01]  /*1940*/  UMOV UR11, 0x80000020 ;  /* 0x80000020000b7882 */ /* 0x000fe20000000000 */
[----:B------:R-:W-:Y:S01]  /*1950*/  UIADD3 UR6, UR6, 0x202, URZ ;  /* 0x0000020206067890 */ /* 0x000fe2000fffe03f */
[----:B------:R-:W-:Y:S02]  /*1960*/  WARPGROUP.DEPBAR.LE gsb0, 0x0 ;  /* 0x00008000000079c5 */ /* 0x000fe40000010000 */
[----:B------:R-:W-:-:S06]  /*1970*/  WARPGROUP.ARRIVE ;  /* 0x00000000000079c5 */ /* 0x000fcc0000000000 */
[----:B------:R-:W-:Y:S01]  /*1980*/  HGMMA.64x64x16.F32 R56, gdesc[UR8], R56, gsb0 ;  /* 0x00e00000083879f0 */ /* 0x000fe20008000838 */
[----:B------:R-:W-:Y:S01]  /*1990*/  UMOV UR8, UR6 ;  /* 0x0000000600087c82 */ /* 0x000fe20008000000 */
[----:B------:R-:W-:Y:S01]  /*19a0*/  UMOV UR9, 0x80000020 ;  /* 0x8000002000097882 */ /* 0x000fe20000000000 */
[----:B------:R-:W-:Y:S02]  /*19b0*/  WARPGROUP.DEPBAR.LE gsb0, 0x0 ;  /* 0x00008000000079c5 */ /* 0x000fe40000010000 */
[----:B------:R-:W-:-:S06]  /*19c0*/  WARPGROUP.ARRIVE ;  /* 0x00000000000079c5 */ /* 0x000fcc0000000000 */
[----:B------:R-:W-:Y:S03]  /*19d0*/  HGMMA.64x64x16.F32 R24, gdesc[UR8], R24, gsb0 ;  /* 0x00e00000081879f0 */ /* 0x000fe60008000818 */
[----:B------:R-:W-:Y:S02]  /*19e0*/  WARPGROUP.DEPBAR.LE gsb0, 0x0 ;  /* 0x00008000000079c5 */ /* 0x000fe40000010000 */
[----:B------:R-:W-:Y:S05]  /*19f0*/  @!P2 BRA `(.L_x_22) ;  /* 0x000000040020a947 */ /* 0x000fea0003800000 */
[----:B------:R-:W-:Y:S01]  /*1a00*/  UIADD3 UR5, UR41, 0x1, URZ ;  /* 0x0000000129057890 */ /* 0x000fe2000fffe03f */
[----:B01----:R-:W-:Y:S02]  /*1a10*/  IMAD.U32 R0, RZ, RZ, UR44 ;  /* 0x0000002cff007e24 */ /* 0x003fe4000f8e00ff */
[----:B------:R-:W-:Y:S01]  /*1a20*/  IMAD.U32 R3, RZ, RZ, UR41 ;  /* 0x00000029ff037e24 */ /* 0x000fe2000f8e00ff */
[----:B------:R-:W-:-:S04]  /*1a30*/  UISETP.NE.AND UP0, UPT, UR5, 0x4, UPT ;  /* 0x000000040500788c */ /* 0x000fc8000bf05270 */
[----:B------:R-:W-:Y:S02]  /*1a40*/  USEL UR6, URZ, 0x1, UP0 ;  /* 0x000000013f067887 */ /* 0x000fe40008000000 */
[----:B------:R-:W-:Y:S02]  /*1a50*/  USEL UR5, UR5, URZ, UP0 ;  /* 0x0000003f05057287 */ /* 0x000fe40008000000 */
[----:B------:R-:W-:-:S06]  /*1a60*/  ULOP3.LUT UR6, UR40, UR6, URZ, 0x3c, !UPT ;  /* 0x0000000628067292 */ /* 0x000fcc000f8e3c3f */
[----:B------:R-:W-:-:S07]  /*1a70*/  IMAD.U32 R7, RZ, RZ, UR6 ;  /* 0x00000006ff077e24 */ /* 0x000fce000f8e00ff */
.L_x_29:
[----:B------:R-:W-:Y:S05]  /*1a80*/  @!P0 BRA `(.L_x_23) ;  /* 0x0000000000048947 */ /* 0x000fea0003800000 */
[----:B------:R-:W-:Y:S01]  /*1a90*/  BPT.TRAP 0x1 ;  /* 0x000000040000795c */ /* 0x000fe20000300000 */
.L_x_23:
[----:B------:R-:W0:Y:S01]  /*1aa0*/  S2UR UR7, SR_CgaCtaId ;  /* 0x00000000000779c3 */ /* 0x000e220000008800 */
[----:B------:R-:W-:Y:S01]  /*1ab0*/  UMOV UR6, 0x400 ;  /* 0x0000040000067882 */ /* 0x000fe20000000000 */
[----:B------:R-:W-:Y:S01]  /*1ac0*/  IMAD.U32 R5, RZ, RZ, UR5 ;  /* 0x00000005ff057e24 */ /* 0x000fe2000f8e00ff */
[----:B------:R-:W-:Y:S01]  /*1ad0*/  SHF.L.U32 R4, R7, 0x1f, RZ ;  /* 0x0000001f07047819 */ /* 0x000fe200000006ff */
[----:B0-----:R-:W-:-:S06]  /*1ae0*/  ULEA UR6, UR7, UR6, 0x18 ;  /* 0x0000000607067291 */ /* 0x001fcc000f8ec03f */
[----:B------:R-:W-:-:S04]  /*1af0*/  IMAD.U32 R6, RZ, RZ, UR6 ;  /* 0x00000006ff067e24 */ /* 0x000fc8000f8e00ff */
[----:B------:R-:W-:-:S04]  /*1b00*/  IMAD R5, R5, 0x8, R6 ;  /* 0x0000000805057824 */ /* 0x000fc800078e0206 */
[----:B------:R0:W1:Y:S01]  /*1b10*/  SYNCS.PHASECHK.TRANS64.TRYWAIT P1, [R5+URZ], R4 ;  /* 0x00000004050075a7 */ /* 0x000062000802017f */
[----:B------:R-:W-:Y:S05]  /*1b20*/  @!P0 BRA `(.L_x_24) ;  /* 0x0000000000048947 */ /* 0x000fea0003800000 */
[----:B------:R-:W-:Y:S01]  /*1b30*/  BPT.TRAP 0x1 ;  /* 0x000000040000795c */ /* 0x000fe20000300000 */
.L_x_24:
[----:B-1----:R-:W-:Y:S05]  /*1b40*/  @P1 BRA `(.L_x_25) ;  /* 0x0000000000081947 */ /* 0x002fea0003800000 */
[----:B------:R-:W1:Y:S02]  /*1b50*/  SYNCS.PHASECHK.TRANS64.TRYWAIT P1, [R5+URZ], R4 ;  /* 0x00000004050075a7 */ /* 0x000e64000802017f */
[----:B-1----:R-:W-:Y:S05]  /*1b60*/  @!P1 BRA `(.L_x_26) ;  /* 0x0000006c00849947 */ /* 0x002fea0003800000 */
.L_x_25:
[----:B------:R-:W-:Y:S01]  /*1b70*/  ULEA UR6, UR5, UR4, 0x8 ;  /* 0x0000000405067291 */ /* 0x000fe2000f8e403f */
[----:B------:R-:W-:Y:S01]  /*1b80*/  WARPGROUP.ARRIVE ;  /* 0x00000000000079c5 */ /* 0x000fe20000000000 */
[----:B------:R-:W-:Y:S01]  /*1b90*/  ULEA UR7, UR5, UR45, 0xa ;  /* 0x0000002d05077291 */ /* 0x000fe2000f8e503f */
[----:B------:R-:W-:Y:S01]  /*1ba0*/  UMOV UR11, 0x80000020 ;  /* 0x80000020000b7882 */ /* 0x000fe20000000000 */
[----:B------:R-:W-:Y:S02]  /*1bb0*/  UMOV UR9, 0x80000020 ;  /* 0x8000002000097882 */ /* 0x000fe40000000000 */
[----:B------:R-:W-:Y:S01]  /*1bc0*/  UIADD3 UR12, UR7, 0x200, URZ ;  /* 0x00000200070c7890 */ /* 0x000fe2000fffe03f */
[----:B------:R-:W-:Y:S02]  /*1bd0*/  UMOV UR10, UR6 ;  /* 0x00000006000a7c82 */ /* 0x000fe40008000000 */
[----:B------:R-:W-:Y:S02]  /*1be0*/  UMOV UR8, UR7 ;  /* 0x0000000700087c82 */ /* 0x000fe40008000000 */
[----:B------:R-:W-:Y:S01]  /*1bf0*/  HGMMA.64x64x16.F32 R56, gdesc[UR8], R56, gsb0 ;  /* 0x00e00000083879f0 */ /* 0x000fe20008000838 */
[----:B------:R-:W-:Y:S01]  /*1c00*/  UMOV UR9, 0x80000020 ;  /* 0x8000002000097882 */ /* 0x000fe20000000000 */
[----:B------:R-:W-:Y:S01]  /*1c10*/  UMOV UR8, UR12 ;  /* 0x0000000c00087c82 */ /* 0x000fe20008000000 */
[----:B------:R-:W-:-:S02]  /*1c20*/  WARPGROUP.DEPBAR.LE gsb0, 0x0 ;  /* 0x00008000000079c5 */ /* 0x000fc40000010000 */
[----:B------:R-:W-:-:S06]  /*1c30*/  WARPGROUP.ARRIVE ;  /* 0x00000000000079c5 */ /* 0x000fcc0000000000 */
[----:B------:R-:W-:Y:S01]  /*1c40*/  HGMMA.64x64x16.F32 R24, gdesc[UR8], R24, gsb0 ;  /* 0x00e00000081879f0 */ /* 0x000fe20008000818 */
        /* <DEDUP_REMOVED lines=15> */
[----:B------:R-:W-:Y:S01]  /*1d40*/  BPT.TRAP 0x1 ;  /* 0x000000040000795c */ /* 0x000fe20000300000 */
.L_x_27:
[----:B------:R-:W-:-:S13]  /*1d50*/  ISETP.NE.AND P1, PT, R19, RZ, PT ;  /* 0x000000ff1300720c */ /* 0x000fda0003f25270 */
[----:B01----:R-:W-:-:S04]  /*1d60*/  @P1 IMAD R4, R3, 0x8, R6 ;  /* 0x0000000803041824 */ /* 0x003fc800078e0206 */
[----:B------:R-:W-:-:S05]  /*1d70*/  @P1 VIADD R5, R4, 0x20 ;  /* 0x0000002004051836 */ /* 0x000fca0000000000 */
[----:B------:R-:W-:-:S04]  /*1d80*/  @P1 PRMT R5, R22, 0x654, R5 ;  /* 0x0000065416051816 */ /* 0x000fc80000000005 */
[----:B------:R0:W-:Y:S01]  /*1d90*/  @P1 SYNCS.ARRIVE.TRANS64.RED.A1T0 RZ, [R5+URZ], RZ ;  /* 0x000000ff05ff19a7 */ /* 0x0001e2000810043f */
[----:B------:R-:W-:-:S13]  /*1da0*/  ISETP.GT.U32.AND P1, PT, R18, 0x1, PT ;  /* 0x000000011200780c */ /* 0x000fda0003f24070 */
[----:B0-----:R-:W-:Y:S05]  /*1db0*/  @P1 BRA `(.L_x_28) ;  /* 0x0000000000041947 */ /* 0x001fea0003800000 */
[----:B------:R-:W-:Y:S01]  /*1dc0*/  BPT.TRAP 0x1 ;  /* 0x000000040000795c */ /* 0x000fe20000300000 */
.L_x_28:
[----:B------:R-:W-:Y:S01]  /*1dd0*/  UIADD3 UR5, UR5, 0x1, URZ ;  /* 0x0000000105057890 */ /* 0x000fe2000fffe03f */
[C---:B------:R-:W-:Y:S01]  /*1de0*/  ISETP.GT.AND P2, PT, R0.reuse, 0x1, PT ;  /* 0x000000010000780c */ /* 0x040fe20003f44270 */
[----:B------:R-:W-:Y:S02]  /*1df0*/  VIADD R3, R3, 0x1 ;  /* 0x0000000103037836 */ /* 0x000fe40000000000 */
[----:B------:R-:W-:Y:S01]  /*1e00*/  UISETP.NE.AND UP0, UPT, UR5, 0x4, UPT ;  /* 0x000000040500788c */ /* 0x000fe2000bf05270 */
[----:B------:R-:W-:Y:S02]  /*1e10*/  VIADD R0, R0, 0xffffffff ;  /* 0xffffffff00007836 */ /* 0x000fe40000000000 */
[C---:B------:R-:W-:Y:S01]  /*1e20*/  ISETP.NE.AND P1, PT, R3.reuse, 0x4, PT ;  /* 0x000000040300780c */ /* 0x040fe20003f25270 */
[----:B------:R-:W-:Y:S02]  /*1e30*/  USEL UR6, URZ, 0x1, UP0 ;  /* 0x000000013f067887 */ /* 0x000fe40008000000 */
[----:B------:R-:W-:Y:S01]  /*1e40*/  USEL UR5, UR5, URZ, UP0 ;  /* 0x0000003f05057287 */ /* 0x000fe20008000000 */
[----:B------:R-:W-:-:S03]  /*1e50*/  SEL R3, R3, RZ, P1 ;  /* 0x000000ff03037207 */ /* 0x000fc60000800000 */
[----:B------:R-:W-:Y:S01]  /*1e60*/  LOP3.LUT R7, R7, UR6, RZ, 0x3c, !PT ;  /* 0x0000000607077c12 */ /* 0x000fe2000f8e3cff */
[----:B------:R-:W-:Y:S07]  /*1e70*/  @P2 BRA `(.L_x_29) ;  /* 0xfffffffc00002947 */ /* 0x000fee000383ffff */
.L_x_22:
[----:B01----:R-:W0:Y:S02]  /*1e80*/  LDC R0, c[0x0][0x28c] ;  /* 0x0000a300ff007b82 */ /* 0x003e240000000800 */
[----:B0-----:R-:W-:-:S13]  /*1e90*/  ISETP.GE.AND P1, PT, R0, 0x1, PT ;  /* 0x000000010000780c */ /* 0x001fda0003f26270 */
[----:B------:R-:W-:Y:S05]  /*1ea0*/  @!P1 BRA `(.L_x_30) ;  /* 0x0000000000389947 */ /* 0x000fea0003800000 */
[----:B------:R-:W-:Y:S05]  /*1eb0*/  @!P0 BRA `(.L_x_31) ;  /* 0x0000000000048947 */ /* 0x000fea0003800000 */
[----:B------:R-:W-:Y:S01]  /*1ec0*/  BPT.TRAP 0x1 ;  /* 0x000000040000795c */ /* 0x000fe20000300000 */
.L_x_31:
[----:B------:R-:W-:-:S13]  /*1ed0*/  ISETP.NE.AND P0, PT, R19, RZ, PT ;  /* 0x000000ff1300720c */ /* 0x000fda0003f05270 */
[----:B------:R-:W-:-:S05]  /*1ee0*/  VOTEU.ANY UP0, P0 ;  /* 0x00000000003f7886 */ /* 0x000fca0000000100 */
[----:B------:R-:W-:-:S06]  /*1ef0*/  @UP0 UIADD3 UR4, UR44, UR41, URZ ;  /* 0x000000292c040290 */ /* 0x000fcc000fffe03f */
[----:B------:R-:W-:-:S04]  /*1f00*/  IMAD.U32 R0, RZ, RZ, UR4 ;  /* 0x00000004ff007e24 */ /* 0x000fc8000f8e00ff */
[----:B------:R-:W-:-:S05]  /*1f10*/  @P0 IMAD.SHL.U32 R0, R0, 0x8, RZ ;  /* 0x0000000800000824 */ /* 0x000fca00078e00ff */
[----:B------:R-:W-:-:S04]  /*1f20*/  @P0 LOP3.LUT R0, R0, 0x18, RZ, 0xc0, !PT ;  /* 0x0000001800000812 */ /* 0x000fc800078ec0ff */
[----:B------:R-:W-:-:S04]  /*1f30*/  @P0 IADD3 R3, R6, 0x20, R0 ;  /* 0x0000002006030810 */ /* 0x000fc80007ffe000 */
[----:B------:R-:W-:-:S04]  /*1f40*/  @P0 PRMT R3, R22, 0x654, R3 ;  /* 0x0000065416030816 */ /* 0x000fc80000000003 */
[----:B------:R0:W-:Y:S01]  /*1f50*/  @P0 SYNCS.ARRIVE.TRANS64.RED.A1T0 RZ, [R3+URZ], RZ ;  /* 0x000000ff03ff09a7 */ /* 0x0001e2000810043f */
[----:B------:R-:W-:-:S13]  /*1f60*/  ISETP.GT.U32.AND P0, PT, R18, 0x1, PT ;  /* 0x000000011200780c */ /* 0x000fda0003f04070 */
[----:B0-----:R-:W-:Y:S05]  /*1f70*/  @P0 BRA `(.L_x_30) ;  /* 0x0000000000040947 */ /* 0x001fea0003800000 */
[----:B------:R-:W-:Y:S01]  /*1f80*/  BPT.TRAP 0x1 ;  /* 0x000000040000795c */ /* 0x000fe20000300000 */
.L_x_30:
[----:B------:R-:W-:Y:S01]  /*1f90*/  UIADD3 UR41, UR43, UR41, URZ ;  /* 0x000000292b297290 */ /* 0x000fe2000fffe03f */
[----:B------:R-:W-:Y:S01]  /*1fa0*/  IMAD.SHL.U32 R102, R102, 0x40, RZ ;  /* 0x0000004066667824 */ /* 0x000fe200078e00ff */
[----:B------:R-:W-:Y:S01]  /*1fb0*/  ULDC UR10, c[0x0][0x288] ;  /* 0x0000a200000a7ab9 */ /* 0x000fe20000000800 */
[----:B------:R-:W-:Y:S01]  /*1fc0*/  SHF.R.S32.HI R11, RZ, 0x1f, R23 ;  /* 0x0000001fff0b7819 */ /* 0x000fe20000011417 */
[----:B------:R-:W-:Y:S01]  /*1fd0*/  USHF.R.U32.HI UR4, URZ, 0x2, UR41 ;  /* 0x000000023f047899 */ /* 0x000fe20008011629 */
[----:B------:R-:W-:Y:S01]  /*1fe0*/  IMAD.SHL.U32 R6, R109, 0x100, RZ ;  /* 0x000001006d067824 */ /* 0x000fe200078e00ff */
[C---:B------:R-:W-:Y:S01]  /*1ff0*/  LOP3.LUT R8, R102.reuse, 0x6, R98, 0xf8, !PT ;  /* 0x0000000666087812 */ /* 0x040fe200078ef862 */
[----:B------:R-:W-:Y:S01]  /*2000*/  ULDC.64 UR6, c[0x0][0x5d0] ;  /* 0x0001740000067ab9 */ /* 0x000fe20000000a00 */
[----:B------:R-:W-:Y:S01]  /*2010*/  ULOP3.LUT UR4, UR4, 0x1, URZ, 0xc0, !UPT ;  /* 0x0000000104047892 */ /* 0x000fe2000f8ec03f */
[----:B------:R-:W-:Y:S01]  /*2020*/  ISETP.GE.AND P0, PT, R102, UR10, PT ;  /* 0x0000000a66007c0c */ /* 0x000fe2000bf06270 */
[----:B------:R-:W-:Y:S01]  /*2030*/  ULDC UR11, c[0x0][0x284] ;  /* 0x0000a100000b7ab9 */ /* 0x000fe20000000800 */
[----:B------:R-:W-:Y:S01]  /*2040*/  SHF.R.S32.HI R9, RZ, 0x1f, R8 ;  /* 0x0000001fff097819 */ /* 0x000fe20000011408 */
[----:B------:R-:W-:Y:S01]  /*2050*/  IMAD R0, R11, UR6, RZ ;  /* 0x000000060b007c24 */ /* 0x000fe2000f8e02ff */
[----:B------:R-:W-:Y:S01]  /*2060*/  UISETP.GT.U32.AND UP1, UPT, UR41, 0x3, UPT ;  /* 0x000000032900788c */ /* 0x000fe2000bf24070 */
[----:B------:R-:W-:Y:S01]  /*2070*/  ISETP.GE.OR P0, PT, R6, UR11, P0 ;  /* 0x0000000b06007c0c */ /* 0x000fe20008706670 */
[----:B------:R-:W-:Y:S01]  /*2080*/  UISETP.NE.U32.AND UP0, UPT, UR4, 0x1, UPT ;  /* 0x000000010400788c */ /* 0x000fe2000bf05070 */
[C---:B------:R-:W-:Y:S01]  /*2090*/  IMAD R3, R23.reuse, UR7, R0 ;  /* 0x0000000717037c24 */ /* 0x040fe2000f8e0200 */
[----:B------:R-:W-:Y:S01]  /*20a0*/  UISETP.LT.U32.AND UP1, UPT, UR43, 0x4, UP1 ;  /* 0x000000042b00788c */ /* 0x000fe20008f21070 */
[----:B------:R-:W-:Y:S01]  /*20b0*/  IMAD.WIDE.U32 R4, R23, UR6, R8 ;  /* 0x0000000617047c25 */ /* 0x000fe2000f8e0008 */
[----:B------:R-:W-:Y:S01]  /*20c0*/  UISETP.GT.U32.AND UP0, UPT, UR43, 0x3, !UP0 ;  /* 0x000000032b00788c */ /* 0x000fe2000c704070 */
[----:B------:R-:W-:-:S02]  /*20d0*/  ULDC.64 UR8, c[0x0][0x5c8] ;  /* 0x0001720000087ab9 */ /* 0x000fc40000000a00 */
[----:B------:R-:W-:Y:S01]  /*20e0*/  IMAD.WIDE R108, R109, 0x100, R88 ;  /* 0x000001006d6c7825 */ /* 0x000fe200078e0258 */
[----:B------:R-:W-:Y:S02]  /*20f0*/  USEL UR5, URZ, 0x1, !UP1 ;  /* 0x000000013f057887 */ /* 0x000fe4000c800000 */
[----:B------:R-:W-:Y:S01]  /*2100*/  USEL UR4, URZ, 0x1, !UP0 ;  /* 0x000000013f047887 */ /* 0x000fe2000c000000 */
[----:B------:R-:W-:Y:S01]  /*2110*/  IMAD.IADD R5, R5, 0x1, R3 ;  /* 0x0000000105057824 */ /* 0x000fe200078e0203 */
[----:B------:R-:W-:Y:S01]  /*2120*/  ULOP3.LUT UR41, UR41, 0x3, URZ, 0xc0, !UPT ;  /* 0x0000000329297892 */ /* 0x000fe2000f8ec03f */
[----:B------:R-:W-:Y:S01]  /*2130*/  IMAD R3, R109, UR8, RZ ;  /* 0x000000086d037c24 */ /* 0x000fe2000f8e02ff */
[----:B------:R-:W-:Y:S01]  /*2140*/  ULOP3.LUT UR40, UR4, UR40, UR5, 0x96, !UPT ;  /* 0x0000002804287292 */ /* 0x000fe2000f8e9605 */
[----:B------:R-:W-:-:S04]  /*2150*/  IMAD.WIDE.U32 R112, R108, UR8, R4 ;  /* 0x000000086c707c25 */ /* 0x000fc8000f8e0004 */
[----:B------:R-:W-:Y:S02]  /*2160*/  IMAD R7, R108, UR9, R3 ;  /* 0x000000096c077c24 */ /* 0x000fe4000f8e0203 */
[----:B------:R-:W-:Y:S01]  /*2170*/  IMAD.MOV.U32 R0, RZ, RZ, -0x1 ;  /* 0xffffffffff007424 */ /* 0x000fe200078e00ff */
[----:B------:R-:W-:Y:S06]  /*2180*/  @P0 BRA `(.L_x_32) ;  /* 0x0000004c00100947 */ /* 0x000fec0003800000 */
[----:B-----5:R-:W-:Y:S01]  /*2190*/  FSETP.NEU.AND P1, PT, R91, RZ, PT ;  /* 0x000000ff5b00720b */ /* 0x020fe20003f2d000 */
[----:B------:R-:W-:Y:S01]  /*21a0*/  IMAD.IADD R4, R97, 0x1, -R102 ;  /* 0x0000000161047824 */ /* 0x000fe200078e0a66 */
[----:B------:R-:W-:Y:S01]  /*21b0*/  BSSY B0, `(.L_x_32) ;  /* 0x00004c1000007945 */ /* 0x000fe20003800000 */
[----:B------:R-:W-:Y:S02]  /*21c0*/  IMAD.IADD R3, R101, 0x1, -R6 ;  /* 0x0000000165037824 */ /* 0x000fe400078e0a06 */
[----:B------:R-:W-:Y:S01]  /*21d0*/  IMAD.IADD R105, R113, 0x1, R7 ;  /* 0x0000000171697824 */ /* 0x000fe200078e0207 */
[----:B------:R-:W-:-:S04]  /*21e0*/  ISETP.GT.AND P6, PT, R4, RZ, PT ;  /* 0x000000ff0400720c */ /* 0x000fc80003fc4270 */
[----:B------:R-:W-:-:S03]  /*21f0*/  ISETP.GT.AND P0, PT, R3, RZ, P6 ;  /* 0x000000ff0300720c */ /* 0x000fc60003704270 */
[----:B------:R-:W-:Y:S10]  /*2200*/  @!P1 BRA `(.L_x_33) ;  /* 0x0000003400809947 */ /* 0x000ff40003800000 */
[----:B------:R-:W0:Y:S01]  /*2210*/  LDC.64 R14, c[0x0][0x5b8] ;  /* 0x00016e00ff0e7b82 */ /* 0x000e220000000a00 */
[----:B------:R-:W-:-:S07]  /*2220*/  ULDC.64 UR4, c[0x0][0x5c0] ;  /* 0x0001700000047ab9 */ /* 0x000fce0000000a00 */
[----:B------:R-:W1:Y:S08]  /*2230*/  LDC.64 R106, c[0x0][0x5b0] ;  /* 0x00016c00ff6a7b82 */ /* 0x000e700000000a00 */
[----:B------:R-:W2:Y:S01]  /*2240*/  LDC.64 R12, c[0x0][0x5a8] ;  /* 0x00016a00ff0c7b82 */ /* 0x000ea20000000a00 */
[-C--:B0-----:R-:W-:Y:S02]  /*2250*/  IMAD R6, R11, R14.reuse, RZ ;  /* 0x0000000e0b067224 */ /* 0x081fe400078e02ff */
[----:B------:R-:W-:-:S04]  /*2260*/  IMAD.WIDE.U32 R20, R23, R14, R8 ;  /* 0x0000000e17147225 */ /* 0x000fc800078e0008 */
[----:B------:R-:W-:Y:S02]  /*2270*/  IMAD R115, R23, R15, R6 ;  /* 0x0000000f17737224 */ /* 0x000fe400078e0206 */
[-C--:B-1----:R-:W-:Y:S02]  /*2280*/  IMAD R5, R109, R106.reuse, RZ ;  /* 0x0000006a6d057224 */ /* 0x082fe400078e02ff */
[----:B------:R-:W-:Y:S02]  /*2290*/  IMAD.IADD R103, R21, 0x1, R115 ;  /* 0x0000000115677824 */ /* 0x000fe400078e0273 */
[----:B------:R-:W-:Y:S02]  /*22a0*/  IMAD.MOV.U32 R102, RZ, RZ, R20 ;  /* 0x000000ffff667224 */ /* 0x000fe400078e0014 */
[C---:B------:R-:W-:Y:S02]  /*22b0*/  IMAD R119, R108.reuse, R107, R5 ;  /* 0x0000006b6c777224 */ /* 0x040fe400078e0205 */
[----:B------:R-:W-:-:S04]  /*22c0*/  IMAD.WIDE.U32 R6, R108, R106, R102 ;  /* 0x0000006a6c067225 */ /* 0x000fc800078e0066 */
[----:B------:R-:W-:Y:S01]  /*22d0*/  IMAD.IADD R5, R7, 0x1, R119 ;  /* 0x0000000107057824 */ /* 0x000fe200078e0277 */
[----:B--2---:R-:W-:-:S04]  /*22e0*/  LEA R10, P1, R6, R12, 0x1 ;  /* 0x0000000c060a7211 */ /* 0x004fc800078208ff */
[----:B------:R-:W-:-:S05]  /*22f0*/  LEA.HI.X R11, R6, R13, R5, 0x1, P1 ;  /* 0x0000000d060b7211 */ /* 0x000fca00008f0c05 */
[----:B------:R-:W2:Y:S01]  /*2300*/  @P0 LDG.E.LTC128B.U16 R5, desc[UR38][R10.64] ;  /* 0x000000260a050981 */ /* 0x000ea2000c1e1520 */
[----:B------:R-:W-:Y:S01]  /*2310*/  ISETP.GT.AND P4, PT, R4, 0x1, PT ;  /* 0x000000010400780c */ /* 0x000fe20003f84270 */
[----:B------:R-:W-:Y:S01]  /*2320*/  IMAD.WIDE.U32 R6, R108, R106, R8 ;  /* 0x0000006a6c067225 */ /* 0x000fe200078e0008 */
[----:B------:R-:W-:Y:S01]  /*2330*/  BSSY B1, `(.L_x_34) ;  /* 0x0000013000017945 */ /* 0x000fe20003800000 */
[----:B------:R-:W-:Y:S02]  /*2340*/  SHF.L.U64.HI R113, R106, 0x3, R107 ;  /* 0x000000036a717819 */ /* 0x000fe4000001026b */
[----:B------:R-:W-:Y:S01]  /*2350*/  IMAD.IADD R7, R119, 0x1, R7 ;  /* 0x0000000177077824 */ /* 0x000fe200078e0207 */
[----:B------:R-:W-:Y:S01]  /*2360*/  P2R R118, PR, RZ, 0x10 ;  /* 0x00000010ff767803 */ /* 0x000fe20000000000 */
[----:B------:R-:W-:-:S04]  /*2370*/  IMAD.WIDE.U32 R110, R23, R14, R6 ;  /* 0x0000000e176e7225 */ /* 0x000fc800078e0006 */
[----:B------:R-:W-:Y:S01]  /*2380*/  IMAD.IADD R7, R115, 0x1, R111 ;  /* 0x0000000173077824 */ /* 0x000fe200078e026f */
[----:B------:R-:W-:-:S04]  /*2390*/  LEA R6, P2, R110, R12, 0x1 ;  /* 0x0000000c6e067211 */ /* 0x000fc800078408ff */
[----:B------:R-:W-:Y:S01]  /*23a0*/  LEA.HI.X R7, R110, R13, R7, 0x1, P2 ;  /* 0x0000000d6e077211 */ /* 0x000fe200010f0c07 */
[----:B--2---:R-:W-:-:S05]  /*23b0*/  HADD2.F32 R104, -RZ, R5.H0_H0 ;  /* 0x20000005ff687230 */ /* 0x004fca0000004100 */
[----:B------:R-:W-:Y:S01]  /*23c0*/  FMUL R15, R104, R91 ;  /* 0x0000005b680f7220 */ /* 0x000fe20000400000 */
[----:B------:R-:W-:-:S03]  /*23d0*/  LEA R104, P1, R112, UR4, 0x1 ;  /* 0x0000000470687c11 */ /* 0x000fc6000f8208ff */
[----:B------:R-:W-:Y:S01]  /*23e0*/  FFMA R15, R56, R90, R15 ;  /* 0x0000005a380f7223 */ /* 0x000fe2000000000f */
[----:B------:R-:W-:Y:S01]  /*23f0*/  LEA.HI.X R105, R112, UR5, R105, 0x1, P1 ;  /* 0x0000000570697c11 */ /* 0x000fe200088f0c69 */
[----:B------:R-:W-:Y:S01]  /*2400*/  IMAD.SHL.U32 R112, R106, 0x8, RZ ;  /* 0x000000086a707824 */ /* 0x000fe200078e00ff */
[----:B------:R-:W-:Y:S02]  /*2410*/  ISETP.GT.AND P1, PT, R3, RZ, P4 ;  /* 0x000000ff0300720c */ /* 0x000fe40002724270 */
[----:B------:R-:W-:-:S05]  /*2420*/  F2FP.F16.F32.PACK_AB R15, RZ, R15 ;  /* 0x0000000fff0f723e */ /* 0x000fca00000000ff */
[----:B------:R0:W-:Y:S06]  /*2430*/  @P0 STG.E.U16 desc[UR38][R104.64], R15 ;  /* 0x0000000f68000986 */ /* 0x0001ec000c101526 */
[----:B------:R-:W-:Y:S05]  /*2440*/  @!P1 BRA `(.L_x_35) ;  /* 0x0000000000049947 */ /* 0x000fea0003800000 */
[----:B------:R1:W5:Y:S02]  /*2450*/  LDG.E.LTC128B.U16 R5, desc[UR38][R6.64+0x2] ;  /* 0x0000022606057981 */ /* 0x000364000c1e1520 */
.L_x_35:
[----:B------:R-:W-:Y:S05]  /*2460*/  BSYNC B1 ;  /* 0x0000000000017941 */ /* 0x000fea0003800000 */
.L_x_34:
[----:B-----5:R-:W-:Y:S01]  /*2470*/  HADD2.F32 R10, -RZ, R5.H0_H0 ;  /* 0x20000005ff0a7230 */ /* 0x020fe20000004100 */
[----:B------:R-:W-:Y:S01]  /*2480*/  ISETP.GT.AND P0, PT, R3, 0x8, P6 ;  /* 0x000000080300780c */ /* 0x000fe20003704270 */
[----:B------:R-:W-:Y:S01]  /*2490*/  IMAD.WIDE.U32 R116, R108, R106, R112 ;  /* 0x0000006a6c747225 */ /* 0x000fe200078e0070 */
[----:B0-----:R-:W-:-:S03]  /*24a0*/  PRMT R15, R5, 0x7610, R15 ;  /* 0x00007610050f7816 */ /* 0x001fc6000000000f */
[----:B------:R-:W-:Y:S01]  /*24b0*/  FMUL R10, R10, R91 ;  /* 0x0000005b0a0a7220 */ /* 0x000fe20000400000 */
[----:B------:R-:W-:Y:S01]  /*24c0*/  IMAD.IADD R119, R119, 0x1, R117 ;  /* 0x0000000177777824 */ /* 0x000fe200078e0275 */
[----:B------:R-:W-:Y:S02]  /*24d0*/  IADD3 R11, P2, R20, R116, RZ ;  /* 0x00000074140b7210 */ /* 0x000fe40007f5e0ff */
[----:B------:R-:W-:-:S03]  /*24e0*/  FFMA R57, R57, R90, R10 ;  /* 0x0000005a39397223 */ /* 0x000fc6000000000a */
[----:B------:R-:W-:Y:S01]  /*24f0*/  IMAD.X R56, R119, 0x1, R103, P2 ;  /* 0x0000000177387824 */ /* 0x000fe200010e0667 */
[C---:B------:R-:W-:Y:S02]  /*2500*/  LEA R10, P2, R11.reuse, R12, 0x1 ;  /* 0x0000000c0b0a7211 */ /* 0x040fe400078408ff */
[----:B------:R-:W-:Y:S02]  /*2510*/  F2FP.F16.F32.PACK_AB R57, RZ, R57 ;  /* 0x00000039ff39723e */ /* 0x000fe400000000ff */
[----:B------:R-:W-:Y:S01]  /*2520*/  LEA.HI.X R11, R11, R13, R56, 0x1, P2 ;  /* 0x0000000d0b0b7211 */ /* 0x000fe200010f0c38 */
[----:B------:R-:W-:Y:S01]  /*2530*/  @P1 IMAD.MOV.U32 R56, RZ, RZ, R104 ;  /* 0x000000ffff381224 */ /* 0x000fe200078e0068 */
[----:B------:R-:W-:Y:S01]  /*2540*/  PRMT R111, R57, 0x7610, R111 ;  /* 0x00007610396f7816 */ /* 0x000fe2000000006f */
[----:B------:R-:W-:-:S05]  /*2550*/  @P1 IMAD.MOV.U32 R57, RZ, RZ, R105 ;  /* 0x000000ffff391224 */ /* 0x000fca00078e0069 */
[----:B------:R0:W-:Y:S04]  /*2560*/  @P1 STG.E.U16 desc[UR38][R56.64+0x2], R111 ;  /* 0x0000026f38001986 */ /* 0x0001e8000c101526 */
[----:B------:R-:W2:Y:S01]  /*2570*/  @P0 LDG.E.LTC128B.U16 R15, desc[UR38][R10.64] ;  /* 0x000000260a0f0981 */ /* 0x000ea2000c1e1520 */
[----:B------:R-:W-:Y:S01]  /*2580*/  IADD3 R116, P1, R8, R116, RZ ;  /* 0x0000007408747210 */ /* 0x000fe20007f3e0ff */
[----:B------:R-:W-:Y:S01]  /*2590*/  BSSY B1, `(.L_x_36) ;  /* 0x0000012000017945 */ /* 0x000fe20003800000 */
[----:B------:R-:W-:-:S03]  /*25a0*/  SHF.L.U64.HI R121, R92, 0x1, R95 ;  /* 0x000000015c797819 */ /* 0x000fc6000001025f */
[----:B------:R-:W-:Y:S01]  /*25b0*/  IMAD.X R117, R9, 0x1, R119, P1 ;  /* 0x0000000109757824 */ /* 0x000fe200008e0677 */
[----:B------:R-:W-:Y:S01]  /*25c0*/  ISETP.GT.AND P1, PT, R3, 0x8, P4 ;  /* 0x000000080300780c */ /* 0x000fe20002724270 */
[----:B------:R-:W-:Y:S02]  /*25d0*/  IMAD.SHL.U32 R119, R92, 0x2, RZ ;  /* 0x000000025c777824 */ /* 0x000fe400078e00ff */
[----:B------:R-:W-:-:S04]  /*25e0*/  IMAD.WIDE.U32 R116, R23, R14, R116 ;  /* 0x0000000e17747225 */ /* 0x000fc800078e0074 */
[----:B0-----:R-:W-:Y:S01]  /*25f0*/  IMAD.IADD R57, R115, 0x1, R117 ;  /* 0x0000000173397824 */ /* 0x001fe200078e0275 */
[----:B------:R-:W-:-:S04]  /*2600*/  LEA R56, P3, R116, R12, 0x1 ;  /* 0x0000000c74387211 */ /* 0x000fc800078608ff */
[----:B------:R-:W-:Y:S01]  /*2610*/  LEA.HI.X R57, R116, R13, R57, 0x1, P3 ;  /* 0x0000000d74397211 */ /* 0x000fe200018f0c39 */
[----:B--2---:R-:W-:-:S05]  /*2620*/  HADD2.F32 R110, -RZ, R15.H0_H0 ;  /* 0x2000000fff6e7230 */ /* 0x004fca0000004100 */
[----:B------:R-:W-:Y:S01]  /*2630*/  FMUL R5, R110, R91 ;  /* 0x0000005b6e057220 */ /* 0x000fe20000400000 */
[----:B------:R-:W-:-:S03]  /*2640*/  IADD3 R110, P2, R119, R104, RZ ;  /* 0x00000068776e7210 */ /* 0x000fc60007f5e0ff */
[----:B------:R-:W-:Y:S02]  /*2650*/  FFMA R5, R58, R90, R5 ;  /* 0x0000005a3a057223 */ /* 0x000fe40000000005 */
[----:B------:R-:W-:-:S03]  /*2660*/  IMAD.X R111, R121, 0x1, R105, P2 ;  /* 0x00000001796f7824 */ /* 0x000fc600010e0669 */
[----:B------:R-:W-:-:S05]  /*2670*/  F2FP.F16.F32.PACK_AB R5, RZ, R5 ;  /* 0x00000005ff05723e */ /* 0x000fca00000000ff */
[----:B------:R0:W-:Y:S01]  /*2680*/  @P0 STG.E.U16 desc[UR38][R110.64], R5 ;  /* 0x000000056e000986 */ /* 0x0001e2000c101526 */
[----:B------:R-:W-:Y:S05]  /*2690*/  @!P1 BRA `(.L_x_37) ;  /* 0x0000000000049947 */ /* 0x000fea0003800000 */
[----:B------:R2:W5:Y:S02]  /*26a0*/  LDG.E.LTC128B.U16 R15, desc[UR38][R56.64+0x2] ;  /* 0x00000226380f7981 */ /* 0x000564000c1e1520 */
.L_x_37:
[----:B------:R-:W-:Y:S05]  /*26b0*/  BSYNC B1 ;  /* 0x0000000000017941 */ /* 0x000fea0003800000 */
.L_x_36:
[----:B-----5:R-:W-:Y:S01]  /*26c0*/  HADD2.F32 R10, -RZ, R15.H0_H0 ;  /* 0x2000000fff0a7230 */ /* 0x020fe20000004100 */
[----:B------:R-:W-:Y:S01]  /*26d0*/  ISETP.GT.AND P4, PT, R4, 0x8, PT ;  /* 0x000000080400780c */ /* 0x000fe20003f84270 */
[----:B------:R-:W-:Y:S01]  /*26e0*/  IMAD.MOV.U32 R58, RZ, RZ, R110 ;  /* 0x000000ffff3a7224 */ /* 0x000fe200078e006e */
[----:B------:R-:W-:Y:S01]  /*26f0*/  BSSY B1, `(.L_x_38) ;  /* 0x000000b000017945 */ /* 0x000fe20003800000 */
[----:B------:R-:W-:Y:S01]  /*2700*/  PRMT R116, R15, 0x7610, R116 ;  /* 0x000076100f747816 */ /* 0x000fe20000000074 */
[----:B------:R-:W-:Y:S01]  /*2710*/  FMUL R10, R10, R91 ;  /* 0x0000005b0a0a7220 */ /* 0x000fe20000400000 */
[----:B------:R-:W-:Y:S02]  /*2720*/  ISETP.GT.AND P0, PT, R3, RZ, P4 ;  /* 0x000000ff0300720c */ /* 0x000fe40002704270 */
[----:B------:R-:W-:Y:S01]  /*2730*/  P2R R117, PR, RZ, 0x10 ;  /* 0x00000010ff757803 */ /* 0x000fe20000000000 */
[----:B------:R-:W-:Y:S01]  /*2740*/  FFMA R10, R59, R90, R10 ;  /* 0x0000005a3b0a7223 */ /* 0x000fe2000000000a */
[----:B------:R-:W-:-:S04]  /*2750*/  IMAD.MOV.U32 R59, RZ, RZ, R111 ;  /* 0x000000ffff3b7224 */ /* 0x000fc800078e006f */
[----:B------:R-:W-:-:S05]  /*2760*/  F2FP.F16.F32.PACK_AB R10, RZ, R10 ;  /* 0x0000000aff0a723e */ /* 0x000fca00000000ff */
[----:B------:R3:W-:Y:S01]  /*2770*/  @P1 STG.E.U16 desc[UR38][R58.64+0x2], R10 ;  /* 0x0000020a3a001986 */ /* 0x0007e2000c101526 */
[----:B------:R-:W-:Y:S05]  /*2780*/  @!P0 BRA `(.L_x_39) ;  /* 0x0000000000048947 */ /* 0x000fea0003800000 */
[----:B------:R4:W5:Y:S02]  /*2790*/  LDG.E.LTC128B.U16 R116, desc[UR38][R6.64+0x10] ;  /* 0x0000102606747981 */ /* 0x000964000c1e1520 */
.L_x_39:
[----:B------:R-:W-:Y:S05]  /*27a0*/  BSYNC B1 ;  /* 0x0000000000017941 */ /* 0x000fea0003800000 */
.L_x_38:
[----:B---3-5:R-:W-:Y:S01]  /*27b0*/  HADD2.F32 R10, -RZ, R116.H0_H0 ;  /* 0x20000074ff0a7230 */ /* 0x028fe20000004100 */
[C---:B0-----:R-:W-:Y:S01]  /*27c0*/  SHF.L.U64.HI R5, R93.reuse, 0x1, R94 ;  /* 0x000000015d057819 */ /* 0x041fe2000001025e */
[----:B------:R-:W-:Y:S01]  /*27d0*/  IMAD.SHL.U32 R15, R93, 0x2, RZ ;  /* 0x000000025d0f7824 */ /* 0x000fe200078e00ff */
[----:B------:R-:W-:Y:S01]  /*27e0*/  ISETP.GT.AND P3, PT, R4, 0x9, PT ;  /* 0x000000090400780c */ /* 0x000fe20003f64270 */
[----:B------:R-:W-:Y:S01]  /*27f0*/  BSSY B1, `(.L_x_40) ;  /* 0x000000b000017945 */ /* 0x000fe20003800000 */
[----:B------:R-:W-:Y:S02]  /*2800*/  FMUL R11, R10, R91 ;  /* 0x0000005b0a0b7220 */ /* 0x000fe40000400000 */
[----:B------:R-:W-:Y:S02]  /*2810*/  IADD3 R10, P1, P2, R15, R104, R119 ;  /* 0x000000680f0a7210 */ /* 0x000fe40007a3e077 */
[----:B------:R-:W-:Y:S01]  /*2820*/  FFMA R60, R60, R90, R11 ;  /* 0x0000005a3c3c7223 */ /* 0x000fe2000000000b */
[----:B------:R-:W-:-:S02]  /*2830*/  P2R R119, PR, RZ, 0x8 ;  /* 0x00000008ff777803 */ /* 0x000fc40000000000 */
[----:B------:R-:W-:Y:S02]  /*2840*/  IADD3.X R11, R5, R105, R121, P1, P2 ;  /* 0x00000069050b7210 */ /* 0x000fe40000fe4479 */
[----:B------:R-:W-:Y:S02]  /*2850*/  F2FP.F16.F32.PACK_AB R60, RZ, R60 ;  /* 0x0000003cff3c723e */ /* 0x000fe400000000ff */
[----:B------:R-:W-:-:S03]  /*2860*/  ISETP.GT.AND P1, PT, R3, RZ, P3 ;  /* 0x000000ff0300720c */ /* 0x000fc60001f24270 */
[----:B------:R0:W-:Y:S10]  /*2870*/  @P0 STG.E.U16 desc[UR38][R104.64+0x10], R60 ;  /* 0x0000103c68000986 */ /* 0x0001f4000c101526 */
[----:B------:R-:W-:Y:S05]  /*2880*/  @!P1 BRA `(.L_x_41) ;  /* 0x0000000000049947 */ /* 0x000fea0003800000 */
[----:B------:R3:W5:Y:S02]  /*2890*/  LDG.E.LTC128B.U16 R116, desc[UR38][R6.64+0x12] ;  /* 0x0000122606747981 */ /* 0x000764000c1e1520 */
.L_x_41:
[----:B------:R-:W-:Y:S05]  /*28a0*/  BSYNC B1 ;  /* 0x0000000000017941 */ /* 0x000fea0003800000 */
.L_x_40:
[----:B0----5:R-:W-:Y:S01]  /*28b0*/  HADD2.F32 R60, -RZ, R116.H0_H0 ;  /* 0x20000074ff3c7230 */ /* 0x021fe20000004100 */
[----:B------:R-:W-:Y:S01]  /*28c0*/  ISETP.GT.AND P0, PT, R3, 0x8, P4 ;  /* 0x000000080300780c */ /* 0x000fe20002704270 */
[----:B------:R-:W-:Y:S03]  /*28d0*/  BSSY B1, `(.L_x_42) ;  /* 0x000000a000017945 */ /* 0x000fe60003800000 */
[----:B------:R-:W-:-:S04]  /*28e0*/  FMUL R60, R60, R91 ;  /* 0x0000005b3c3c7220 */ /* 0x000fc80000400000 */
[----:B------:R-:W-:Y:S01]  /*28f0*/  FFMA R60, R61, R90, R60 ;  /* 0x0000005a3d3c7223 */ /* 0x000fe2000000003c */
[----:B------:R-:W-:-:S04]  /*2900*/  @P1 IMAD.MOV.U32 R61, RZ, RZ, R105 ;  /* 0x000000ffff3d1224 */ /* 0x000fc800078e0069 */
[----:B------:R-:W-:-:S04]  /*2910*/  F2FP.F16.F32.PACK_AB R60, RZ, R60 ;  /* 0x0000003cff3c723e */ /* 0x000fc800000000ff */
[----:B------:R-:W-:Y:S01]  /*2920*/  PRMT R120, R60, 0x7610, R120 ;  /* 0x000076103c787816 */ /* 0x000fe20000000078 */
[----:B------:R-:W-:-:S05]  /*2930*/  @P1 IMAD.MOV.U32 R60, RZ, RZ, R104 ;  /* 0x000000ffff3c1224 */ /* 0x000fca00078e0068 */
[----:B------:R0:W-:Y:S01]  /*2940*/  @P1 STG.E.U16 desc[UR38][R60.64+0x12], R120 ;  /* 0x000012783c001986 */ /* 0x0001e2000c101526 */
[----:B------:R-:W-:Y:S05]  /*2950*/  @!P0 BRA `(.L_x_43) ;  /* 0x0000000000048947 */ /* 0x000fea0003800000 */
[----:B------:R0:W5:Y:S02]  /*2960*/  LDG.E.LTC128B.U16 R116, desc[UR38][R56.64+0x10] ;  /* 0x0000102638747981 */ /* 0x000164000c1e1520 */
.L_x_43:
[----:B------:R-:W-:Y:S05]  /*2970*/  BSYNC B1 ;  /* 0x0000000000017941 */ /* 0x000fea0003800000 */
.L_x_42:
[----:B0----5:R-:W-:Y:S01]  /*2980*/  HADD2.F32 R60, -RZ, R116.H0_H0 ;  /* 0x20000074ff3c7230 */ /* 0x021fe20000004100 */
[----:B------:R-:W-:Y:S01]  /*2990*/  ISETP.GT.AND P1, PT, R3, 0x8, P3 ;  /* 0x000000080300780c */ /* 0x000fe20001f24270 */
[----:B------:R-:W-:Y:S03]  /*29a0*/  BSSY B1, `(.L_x_44) ;  /* 0x0000007000017945 */ /* 0x000fe60003800000 */
[----:B------:R-:W-:-:S04]  /*29b0*/  FMUL R61, R60, R91 ;  /* 0x0000005b3c3d7220 */ /* 0x000fc80000400000 */
[----:B------:R-:W-:-:S05]  /*29c0*/  FFMA R61, R62, R90, R61 ;  /* 0x0000005a3e3d7223 */ /* 0x000fca000000003d */
[----:B------:R-:W-:-:S05]  /*29d0*/  F2FP.F16.F32.PACK_AB R61, RZ, R61 ;  /* 0x0000003dff3d723e */ /* 0x000fca00000000ff */
[----:B------:R0:W-:Y:S01]  /*29e0*/  @P0 STG.E.U16 desc[UR38][R58.64+0x10], R61 ;  /* 0x0000103d3a000986 */ /* 0x0001e2000c101526 */
[----:B------:R-:W-:Y:S05]  /*29f0*/  @!P1 BRA `(.L_x_45) ;  /* 0x0000000000049947 */ /* 0x000fea0003800000 */
[----:B------:R0:W5:Y:S02]  /*2a00*/  LDG.E.LTC128B.U16 R116, desc[UR38][R56.64+0x12] ;  /* 0x0000122638747981 */ /* 0x000164000c1e1520 */
.L_x_45:
[----:B------:R-:W-:Y:S05]  /*2a10*/  BSYNC B1 ;  /* 0x0000000000017941 */ /* 0x000fea0003800000 */
.L_x_44:
[----:B-----5:R-:W-:Y:S01]  /*2a20*/  HADD2.F32 R60, -RZ, R116.H0_H0 ;  /* 0x20000074ff3c7230 */ /* 0x020fe20000004100 */
[----:B------:R-:W-:Y:S01]  /*2a30*/  IADD3 R123, P0, R108, 0x80, RZ ;  /* 0x000000806c7b7810 */ /* 0x000fe20007f1e0ff */
[----:B------:R-:W-:Y:S01]  /*2a40*/  BSSY B1, `(.L_x_46) ;  /* 0x000000b000017945 */ /* 0x000fe20003800000 */
[----:B------:R-:W-:Y:S02]  /*2a50*/  ISETP.GT.AND P2, PT, R4, 0x10, PT ;  /* 0x000000100400780c */ /* 0x000fe40003f44270 */
[----:B------:R-:W-:Y:S01]  /*2a60*/  FMUL R60, R60, R91 ;  /* 0x0000005b3c3c7220 */ /* 0x000fe20000400000 */
[----:B------:R-:W-:Y:S01]  /*2a70*/  IMAD.X R109, RZ, RZ, R109, P0 ;  /* 0x000000ffff6d7224 */ /* 0x000fe200000e066d */
[----:B------:R-:W-:Y:S02]  /*2a80*/  ISETP.GT.AND P0, PT, R3, RZ, P2 ;  /* 0x000000ff0300720c */ /* 0x000fe40001704270 */
[----:B------:R-:W-:Y:S01]  /*2a90*/  FFMA R60, R63, R90, R60 ;  /* 0x0000005a3f3c7223 */ /* 0x000fe2000000003c */
[----:B------:R-:W-:-:S04]  /*2aa0*/  P2R R120, PR, RZ, 0x4 ;  /* 0x00000004ff787803 */ /* 0x000fc80000000000 */
[----:B------:R-:W-:-:S05]  /*2ab0*/  F2FP.F16.F32.PACK_AB R60, RZ, R60 ;  /* 0x0000003cff3c723e */ /* 0x000fca00000000ff */
[----:B------:R0:W-:Y:S01]  /*2ac0*/  @P1 STG.E.U16 desc[UR38][R58.64+0x12], R60 ;  /* 0x0000123c3a001986 */ /* 0x0001e2000c101526 */
[----:B------:R-:W-:Y:S05]  /*2ad0*/  @!P0 BRA `(.L_x_47) ;  /* 0x0000000000048947 */ /* 0x000fea0003800000 */
[----:B------:R0:W5:Y:S02]  /*2ae0*/  LDG.E.LTC128B.U16 R116, desc[UR38][R6.64+0x20] ;  /* 0x0000202606747981 */ /* 0x000164000c1e1520 */
.L_x_47:
[----:B------:R-:W-:Y:S05]  /*2af0*/  BSYNC B1 ;  /* 0x0000000000017941 */ /* 0x000fea0003800000 */
.L_x_46:
[----:B0----5:R-:W-:Y:S01]  /*2b00*/  HADD2.F32 R60, -RZ, R116.H0_H0 ;  /* 0x20000074ff3c7230 */ /* 0x021fe20000004100 */
[----:B------:R-:W-:Y:S01]  /*2b10*/  ISETP.GT.AND P1, PT, R4, 0x11, PT ;  /* 0x000000110400780c */ /* 0x000fe20003f24270 */
[-C--:B------:R-:W-:Y:S01]  /*2b20*/  IMAD.WIDE.U32 R62, R123, R106.reuse, R8 ;  /* 0x0000006a7b3e7225 */ /* 0x080fe200078e0008 */
[----:B------:R-:W-:Y:S03]  /*2b30*/  BSSY B1, `(.L_x_48) ;  /* 0x0000021000017945 */ /* 0x000fe60003800000 */
[----:B------:R-:W-:Y:S01]  /*2b40*/  FMUL R21, R60, R91 ;  /* 0x0000005b3c157220 */ /* 0x000fe20000400000 */
[----:B------:R-:W-:-:S03]  /*2b50*/  IMAD R60, R109, R106, RZ ;  /* 0x0000006a6d3c7224 */ /* 0x000fc600078e02ff */
[----:B------:R-:W-:Y:S01]  /*2b60*/  FFMA R21, R64, R90, R21 ;  /* 0x0000005a40157223 */ /* 0x000fe20000000015 */
[C---:B------:R-:W-:Y:S02]  /*2b70*/  IMAD R121, R123.reuse, R107, R60 ;  /* 0x0000006b7b797224 */ /* 0x040fe400078e023c */
[----:B------:R-:W-:Y:S02]  /*2b80*/  IMAD.WIDE.U32 R60, R123, R106, R102 ;  /* 0x0000006a7b3c7225 */ /* 0x000fe400078e0066 */
[----:B------:R-:W-:Y:S02]  /*2b90*/  F2FP.F16.F32.PACK_AB R21, RZ, R21 ;  /* 0x00000015ff15723e */ /* 0x000fe400000000ff */
[----:B------:R-:W-:Y:S02]  /*2ba0*/  IMAD.IADD R63, R121, 0x1, R63 ;  /* 0x00000001793f7824 */ /* 0x000fe400078e023f */
[----:B------:R-:W-:Y:S01]  /*2bb0*/  PRMT R107, R21, 0x7610, R107 ;  /* 0x00007610156b7816 */ /* 0x000fe2000000006b */
[----:B------:R-:W-:-:S02]  /*2bc0*/  IMAD.IADD R21, R61, 0x1, R121 ;  /* 0x000000013d157824 */ /* 0x000fc400078e0279 */
[----:B------:R-:W-:Y:S02]  /*2bd0*/  IMAD.WIDE.U32 R108, R23, R14, R62 ;  /* 0x0000000e176c7225 */ /* 0x000fe400078e003e */
[----:B------:R0:W-:Y:S01]  /*2be0*/  @P0 STG.E.U16 desc[UR38][R104.64+0x20], R107 ;  /* 0x0000206b68000986 */ /* 0x0001e2000c101526 */
[----:B------:R-:W-:-:S04]  /*2bf0*/  LEA R62, P0, R60, R12, 0x1 ;  /* 0x0000000c3c3e7211 */ /* 0x000fc800078008ff */
[----:B------:R-:W-:Y:S01]  /*2c00*/  LEA.HI.X R63, R60, R13, R21, 0x1, P0 ;  /* 0x0000000d3c3f7211 */ /* 0x000fe200000f0c15 */
[----:B------:R-:W-:Y:S01]  /*2c10*/  IMAD.IADD R21, R115, 0x1, R109 ;  /* 0x0000000173157824 */ /* 0x000fe200078e026d */
[----:B------:R-:W-:-:S04]  /*2c20*/  LEA R60, P0, R108, R12, 0x1 ;  /* 0x0000000c6c3c7211 */ /* 0x000fc800078008ff */
[----:B------:R-:W-:Y:S01]  /*2c30*/  LEA.HI.X R61, R108, R13, R21, 0x1, P0 ;  /* 0x0000000d6c3d7211 */ /* 0x000fe200000f0c15 */
[----:B0-----:R-:W-:-:S04]  /*2c40*/  IMAD.WIDE.U32 R106, R123, R106, R112 ;  /* 0x0000006a7b6a7225 */ /* 0x001fc800078e0070 */
[----:B------:R-:W-:Y:S01]  /*2c50*/  IMAD.IADD R121, R121, 0x1, R107 ;  /* 0x0000000179797824 */ /* 0x000fe200078e026b */
[----:B------:R-:W-:-:S05]  /*2c60*/  IADD3 R64, P0, R20, R106, RZ ;  /* 0x0000006a14407210 */ /* 0x000fca0007f1e0ff */
[----:B------:R-:W-:Y:S01]  /*2c70*/  IMAD.X R102, R121, 0x1, R103, P0 ;  /* 0x0000000179667824 */ /* 0x000fe200000e0667 */
[----:B------:R-:W-:-:S05]  /*2c80*/  IADD3 R20, P0, R8, R106, RZ ;  /* 0x0000006a08147210 */ /* 0x000fca0007f1e0ff */
[----:B------:R-:W-:Y:S01]  /*2c90*/  IMAD.X R21, R9, 0x1, R121, P0 ;  /* 0x0000000109157824 */ /* 0x000fe200000e0679 */
[----:B------:R-:W-:Y:S01]  /*2ca0*/  LEA R8, P0, R64, R12, 0x1 ;  /* 0x0000000c40087211 */ /* 0x000fe200078008ff */
[----:B------:R-:W-:-:S03]  /*2cb0*/  IMAD.WIDE.U32 R20, R23, R14, R20 ;  /* 0x0000000e17147225 */ /* 0x000fc600078e0014 */
[----:B------:R-:W-:Y:S02]  /*2cc0*/  LEA.HI.X R9, R64, R13, R102, 0x1, P0 ;  /* 0x0000000d40097211 */ /* 0x000fe400000f0c66 */
[----:B------:R-:W-:Y:S01]  /*2cd0*/  P2R R23, PR, RZ, 0x2 ;  /* 0x00000002ff177803 */ /* 0x000fe20000000000 */
[----:B------:R-:W-:Y:S01]  /*2ce0*/  IMAD.IADD R115, R115, 0x1, R21 ;  /* 0x0000000173737824 */ /* 0x000fe200078e0215 */
[----:B------:R-:W-:-:S04]  /*2cf0*/  LEA R12, P0, R20, R12, 0x1 ;  /* 0x0000000c140c7211 */ /* 0x000fc800078008ff */
[----:B------:R-:W-:Y:S02]  /*2d00*/  LEA.HI.X R13, R20, R13, R115, 0x1, P0 ;  /* 0x0000000d140d7211 */ /* 0x000fe400000f0c73 */
[----:B------:R-:W-:-:S13]  /*2d10*/  ISETP.GT.AND P0, PT, R3, RZ, P1 ;  /* 0x000000ff0300720c */ /* 0x000fda0000f04270 */
[----:B------:R-:W-:Y:S05]  /*2d20*/  @!P0 BRA `(.L_x_49) ;  /* 0x0000000000048947 */ /* 0x000fea0003800000 */
[----:B------:R0:W5:Y:S02]  /*2d30*/  LDG.E.LTC128B.U16 R116, desc[UR38][R6.64+0x22] ;  /* 0x0000222606747981 */ /* 0x000164000c1e1520 */
.L_x_49:
[----:B------:R-:W-:Y:S05]  /*2d40*/  BSYNC B1 ;  /* 0x0000000000017941 */ /* 0x000fea0003800000 */
.L_x_48:
[----:B-----5:R-:W-:Y:S01]  /*2d50*/  HADD2.F32 R14, -RZ, R116.H0_H0 ;  /* 0x20000074ff0e7230 */ /* 0x020fe20000004100 */
[----:B------:R-:W-:Y:S01]  /*2d60*/  BSSY B1, `(.L_x_50) ;  /* 0x000000a000017945 */ /* 0x000fe20003800000 */
[----:B------:R-:W-:Y:S02]  /*2d70*/  @P0 IMAD.MOV.U32 R20, RZ, RZ, R104 ;  /* 0x000000ffff140224 */ /* 0x000fe400078e0068 */
[----:B------:R-:W-:Y:S02]  /*2d80*/  @P0 IMAD.MOV.U32 R21, RZ, RZ, R105 ;  /* 0x000000ffff150224 */ /* 0x000fe400078e0069 */
[----:B------:R-:W-:-:S04]  /*2d90*/  FMUL R14, R14, R91 ;  /* 0x0000005b0e0e7220 */ /* 0x000fc80000400000 */
[----:B------:R-:W-:-:S05]  /*2da0*/  FFMA R14, R65, R90, R14 ;  /* 0x0000005a410e7223 */ /* 0x000fca000000000e */
[----:B------:R-:W-:-:S05]  /*2db0*/  F2FP.F16.F32.PACK_AB R14, RZ, R14 ;  /* 0x0000000eff0e723e */ /* 0x000fca00000000ff */
[----:B------:R0:W-:Y:S01]  /*2dc0*/  @P0 STG.E.U16 desc[UR38][R20.64+0x22], R14 ;  /* 0x0000220e14000986 */ /* 0x0001e2000c101526 */
[----:B------:R-:W-:-:S13]  /*2dd0*/  ISETP.GT.AND P0, PT, R3, 0x8, P2 ;  /* 0x000000080300780c */ /* 0x000fda0001704270 */
[----:B0-----:R-:W-:Y:S05]  /*2de0*/  @!P0 BRA `(.L_x_51) ;  /* 0x0000000000048947 */ /* 0x001fea0003800000 */
[----:B------:R0:W5:Y:S02]  /*2df0*/  LDG.E.LTC128B.U16 R116, desc[UR38][R56.64+0x20] ;  /* 0x0000202638747981 */ /* 0x000164000c1e1520 */
.L_x_51:
[----:B------:R-:W-:Y:S05]  /*2e00*/  BSYNC B1 ;  /* 0x0000000000017941 */ /* 0x000fea0003800000 */
.L_x_50:
[----:B-----5:R-:W-:Y:S01]  /*2e10*/  HADD2.F32 R14, -RZ, R116.H0_H0 ;  /* 0x20000074ff0e7230 */ /* 0x020fe20000004100 */
[----:B------:R-:W-:Y:S04]  /*2e20*/  BSSY B1, `(.L_x_52) ;  /* 0x0000008000017945 */ /* 0x000fe80003800000 */
[----:B------:R-:W-:-:S04]  /*2e30*/  FMUL R21, R14, R91 ;  /* 0x0000005b0e157220 */ /* 0x000fc80000400000 */
[----:B------:R-:W-:-:S05]  /*2e40*/  FFMA R21, R66, R90, R21 ;  /* 0x0000005a42157223 */ /* 0x000fca0000000015 */
[----:B------:R-:W-:-:S05]  /*2e50*/  F2FP.F16.F32.PACK_AB R21, RZ, R21 ;  /* 0x00000015ff15723e */ /* 0x000fca00000000ff */
[----:B------:R0:W-:Y:S01]  /*2e60*/  @P0 STG.E.U16 desc[UR38][R58.64+0x20], R21 ;  /* 0x000020153a000986 */ /* 0x0001e2000c101526 */
[----:B------:R-:W-:-:S13]  /*2e70*/  ISETP.GT.AND P0, PT, R3, 0x8, P1 ;  /* 0x000000080300780c */ /* 0x000fda0000f04270 */
[----:B0-----:R-:W-:Y:S05]  /*2e80*/  @!P0 BRA `(.L_x_53) ;  /* 0x0000000000048947 */ /* 0x001fea0003800000 */
[----:B------:R0:W5:Y:S02]  /*2e90*/  LDG.E.LTC128B.U16 R116, desc[UR38][R56.64+0x22] ;  /* 0x0000222638747981 */ /* 0x000164000c1e1520 */
.L_x_53:
[----:B------:R-:W-:Y:S05]  /*2ea0*/  BSYNC B1 ;  /* 0x0000000000017941 */ /* 0x000fea0003800000 */
.L_x_52:
[----:B-----5:R-:W-:Y:S01]  /*2eb0*/  HADD2.F32 R14, -RZ, R116.H0_H0 ;  /* 0x20000074ff0e7230 */ /* 0x020fe20000004100 */
[----:B------:R-:W-:Y:S01]  /*2ec0*/  ISETP.GT.AND P2, PT, R4, 0x18, PT ;  /* 0x000000180400780c */ /* 0x000fe20003f44270 */
[----:B------:R-:W-:Y:S03]  /*2ed0*/  BSSY B1, `(.L_x_54) ;  /* 0x0000009000017945 */ /* 0x000fe60003800000 */
[----:B------:R-:W-:Y:S01]  /*2ee0*/  FMUL R14, R14, R91 ;  /* 0x0000005b0e0e7220 */ /* 0x000fe20000400000 */
[----:B------:R-:W-:-:S03]  /*2ef0*/  P2R R102, PR, RZ, 0x4 ;  /* 0x00000004ff667803 */ /* 0x000fc60000000000 */
[----:B------:R-:W-:-:S05]  /*2f00*/  FFMA R14, R67, R90, R14 ;  /* 0x0000005a430e7223 */ /* 0x000fca000000000e */
[----:B------:R-:W-:-:S05]  /*2f10*/  F2FP.F16.F32.PACK_AB R14, RZ, R14 ;  /* 0x0000000eff0e723e */ /* 0x000fca00000000ff */
[----:B------:R0:W-:Y:S01]  /*2f20*/  @P0 STG.E.U16 desc[UR38][R58.64+0x22], R14 ;  /* 0x0000220e3a000986 */ /* 0x0001e2000c101526 */
[----:B------:R-:W-:-:S13]  /*2f30*/  ISETP.GT.AND P0, PT, R3, RZ, P2 ;  /* 0x000000ff0300720c */ /* 0x000fda0001704270 */
[----:B0-----:R-:W-:Y:S05]  /*2f40*/  @!P0 BRA `(.L_x_55) ;  /* 0x0000000000048947 */ /* 0x001fea0003800000 */
[----:B------:R0:W5:Y:S02]  /*2f50*/  LDG.E.LTC128B.U16 R116, desc[UR38][R6.64+0x30] ;  /* 0x0000302606747981 */ /* 0x000164000c1e1520 */
.L_x_55:
[----:B------:R-:W-:Y:S05]  /*2f60*/  BSYNC B1 ;  /* 0x0000000000017941 */ /* 0x000fea0003800000 */
.L_x_54:
[----:B-----5:R-:W-:Y:S01]  /*2f70*/  HADD2.F32 R14, -RZ, R116.H0_H0 ;  /* 0x20000074ff0e7230 */ /* 0x020fe20000004100 */
[----:B------:R-:W-:Y:S01]  /*2f80*/  ISETP.GT.AND P1, PT, R4, 0x19, PT ;  /* 0x000000190400780c */ /* 0x000fe20003f24270 */
[----:B------:R-:W-:Y:S01]  /*2f90*/  @P0 IMAD.MOV.U32 R20, RZ, RZ, R104 ;  /* 0x000000ffff140224 */ /* 0x000fe200078e0068 */
[----:B------:R-:W-:Y:S02]  /*2fa0*/  BSSY B1, `(.L_x_56) ;  /* 0x000000b000017945 */ /* 0x000fe40003800000 */
[----:B------:R-:W-:-:S04]  /*2fb0*/  FMUL R21, R14, R91 ;  /* 0x0000005b0e157220 */ /* 0x000fc80000400000 */
[----:B------:R-:W-:Y:S01]  /*2fc0*/  FFMA R21, R68, R90, R21 ;  /* 0x0000005a44157223 */ /* 0x000fe20000000015 */
[----:B------:R-:W-:-:S04]  /*2fd0*/  P2R R68, PR, RZ, 0x2 ;  /* 0x00000002ff447803 */ /* 0x000fc80000000000 */
[----:B------:R-:W-:-:S04]  /*2fe0*/  F2FP.F16.F32.PACK_AB R21, RZ, R21 ;  /* 0x00000015ff15723e */ /* 0x000fc800000000ff */
[----:B------:R-:W-:Y:S01]  /*2ff0*/  PRMT R14, R21, 0x7610, R14 ;  /* 0x00007610150e7816 */ /* 0x000fe2000000000e */
[----:B------:R-:W-:-:S05]  /*3000*/  @P0 IMAD.MOV.U32 R21, RZ, RZ, R105 ;  /* 0x000000ffff150224 */ /* 0x000fca00078e0069 */
[----:B------:R0:W-:Y:S01]  /*3010*/  @P0 STG.E.U16 desc[UR38][R20.64+0x30], R14 ;  /* 0x0000300e14000986 */ /* 0x0001e2000c101526 */
[----:B------:R-:W-:-:S13]  /*3020*/  ISETP.GT.AND P0, PT, R3, RZ, P1 ;  /* 0x000000ff0300720c */ /* 0x000fda0000f04270 */
[----:B0-----:R-:W-:Y:S05]  /*3030*/  @!P0 BRA `(.L_x_57) ;  /* 0x0000000000048947 */ /* 0x001fea0003800000 */
[----:B------:R0:W5:Y:S02]  /*3040*/  LDG.E.LTC128B.U16 R116, desc[UR38][R6.64+0x32] ;  /* 0x0000322606747981 */ /* 0x000164000c1e1520 */
.L_x_57:
[----:B------:R-:W-:Y:S05]  /*3050*/  BSYNC B1 ;  /* 0x0000000000017941 */ /* 0x000fea0003800000 */
.L_x_56:
        /* <DEDUP_REMOVED lines=11> */
.L_x_59:
[----:B------:R-:W-:Y:S05]  /*3110*/  BSYNC B1 ;  /* 0x0000000000017941 */ /* 0x000fea0003800000 */
.L_x_58:
        /* <DEDUP_REMOVED lines=9> */
.L_x_61:
[----:B------:R-:W-:Y:S05]  /*31b0*/  BSYNC B1 ;  /* 0x0000000000017941 */ /* 0x000fea0003800000 */
.L_x_60:
        /* <DEDUP_REMOVED lines=11> */
.L_x_63:
[----:B------:R-:W-:Y:S05]  /*3270*/  BSYNC B1 ;  /* 0x0000000000017941 */ /* 0x000fea0003800000 */
.L_x_62:
[----:B-----5:R-:W-:Y:S01]  /*3280*/  HADD2.F32 R14, -RZ, R116.H0_H0 ;  /* 0x20000074ff0e7230 */ /* 0x020fe20000004100 */
[----:B------:R-:W-:Y:S01]  /*3290*/  ISETP.GT.AND P1, PT, R4, 0x21, PT ;  /* 0x000000210400780c */ /* 0x000fe20003f24270 */
[----:B------:R-:W-:Y:S01]  /*32a0*/  @P0 IMAD.MOV.U32 R20, RZ, RZ, R104 ;  /* 0x000000ffff140224 */ /* 0x000fe200078e0068 */
[----:B------:R-:W-:Y:S02]  /*32b0*/  BSSY B1, `(.L_x_64) ;  /* 0x000000b000017945 */ /* 0x000fe40003800000 */
[----:B------:R-:W-:Y:S01]  /*32c0*/  FMUL R21, R14, R91 ;  /* 0x0000005b0e157220 */ /* 0x000fe20000400000 */
[----:B------:R-:W-:-:S03]  /*32d0*/  P2R R70, PR, RZ, 0x2 ;  /* 0x00000002ff467803 */ /* 0x000fc60000000000 */
[----:B------:R-:W-:-:S05]  /*32e0*/  FFMA R21, R72, R90, R21 ;  /* 0x0000005a48157223 */ /* 0x000fca0000000015 */
[----:B------:R-:W-:-:S04]  /*32f0*/  F2FP.F16.F32.PACK_AB R21, RZ, R21 ;  /* 0x00000015ff15723e */ /* 0x000fc800000000ff */
[----:B------:R-:W-:Y:S01]  /*3300*/  PRMT R14, R21, 0x7610, R14 ;  /* 0x00007610150e7816 */ /* 0x000fe2000000000e */
[----:B------:R-:W-:-:S05]  /*3310*/  @P0 IMAD.MOV.U32 R21, RZ, RZ, R105 ;  /* 0x000000ffff150224 */ /* 0x000fca00078e0069 */
[----:B------:R0:W-:Y:S01]  /*3320*/  @P0 STG.E.U16 desc[UR38][R20.64+0x40], R14 ;  /* 0x0000400e14000986 */ /* 0x0001e2000c101526 */
[----:B------:R-:W-:-:S13]  /*3330*/  ISETP.GT.AND P0, PT, R3, RZ, P1 ;  /* 0x000000ff0300720c */ /* 0x000fda0000f04270 */
[----:B0-----:R-:W-:Y:S05]  /*3340*/  @!P0 BRA `(.L_x_65) ;  /* 0x0000000000048947 */ /* 0x001fea0003800000 */
[----:B------:R0:W5:Y:S02]  /*3350*/  LDG.E.LTC128B.U16 R116, desc[UR38][R6.64+0x42] ;  /* 0x0000422606747981 */ /* 0x000164000c1e1520 */
.L_x_65:
[----:B------:R-:W-:Y:S05]  /*3360*/  BSYNC B1 ;  /* 0x0000000000017941 */ /* 0x000fea0003800000 */
.L_x_64:
        /* <DEDUP_REMOVED lines=11> */
.L_x_67:
[----:B------:R-:W-:Y:S05]  /*3420*/  BSYNC B1 ;  /* 0x0000000000017941 */ /* 0x000fea0003800000 */
.L_x_66:
        /* <DEDUP_REMOVED lines=9> */
.L_x_69:
[----:B------:R-:W-:Y:S05]  /*34c0*/  BSYNC B1 ;  /* 0x0000000000017941 */ /* 0x000fea0003800000 */
.L_x_68:
        /* <DEDUP_REMOVED lines=11> */
.L_x_71:
[----:B------:R-:W-:Y:S05]  /*3580*/  BSYNC B1 ;  /* 0x0000000000017941 */ /* 0x000fea0003800000 */
.L_x_70:
[----:B-----5:R-:W-:Y:S01]  /*3590*/  HADD2.F32 R14, -RZ, R116.H0_H0 ;  /* 0x20000074ff0e7230 */ /* 0x020fe20000004100 */
[----:B------:R-:W-:Y:S01]  /*35a0*/  ISETP.GT.AND P5, PT, R4, 0x29, PT ;  /* 0x000000290400780c */ /* 0x000fe20003fa4270 */
[----:B------:R-:W-:Y:S01]  /*35b0*/  @P0 IMAD.MOV.U32 R20, RZ, RZ, R104 ;  /* 0x000000ffff140224 */ /* 0x000fe200078e0068 */
[----:B------:R-:W-:Y:S02]  /*35c0*/  BSSY B1, `(.L_x_72) ;  /* 0x000000b000017945 */ /* 0x000fe40003800000 */
[----:B------:R-:W-:-:S04]  /*35d0*/  FMUL R21, R14, R91 ;  /* 0x0000005b0e157220 */ /* 0x000fc80000400000 */
[----:B------:R-:W-:-:S05]  /*35e0*/  FFMA R21, R76, R90, R21 ;  /* 0x0000005a4c157223 */ /* 0x000fca0000000015 */
[----:B------:R-:W-:-:S04]  /*35f0*/  F2FP.F16.F32.PACK_AB R21, RZ, R21 ;  /* 0x00000015ff15723e */ /* 0x000fc800000000ff */
[----:B------:R-:W-:Y:S01]  /*3600*/  PRMT R14, R21, 0x7610, R14 ;  /* 0x00007610150e7816 */ /* 0x000fe2000000000e */
[----:B------:R-:W-:-:S05]  /*3610*/  @P0 IMAD.MOV.U32 R21, RZ, RZ, R105 ;  /* 0x000000ffff150224 */ /* 0x000fca00078e0069 */
[----:B------:R1:W-:Y:S01]  /*3620*/  @P0 STG.E.U16 desc[UR38][R20.64+0x50], R14 ;  /* 0x0000500e14000986 */ /* 0x0003e2000c101526 */
[----:B------:R-:W-:Y:S02]  /*3630*/  ISETP.GT.AND P0, PT, R3, RZ, P5 ;  /* 0x000000ff0300720c */ /* 0x000fe40002f04270 */
[----:B-1----:R-:W-:-:S11]  /*3640*/  P2R R14, PR, RZ, 0x20 ;  /* 0x00000020ff0e7803 */ /* 0x002fd60000000000 */
[----:B------:R-:W-:Y:S05]  /*3650*/  @!P0 BRA `(.L_x_73) ;  /* 0x0000000000048947 */ /* 0x000fea0003800000 */
[----:B------:R1:W5:Y:S02]  /*3660*/  LDG.E.LTC128B.U16 R116, desc[UR38][R6.64+0x52] ;  /* 0x0000522606747981 */ /* 0x000364000c1e1520 */
.L_x_73:
[----:B------:R-:W-:Y:S05]  /*3670*/  BSYNC B1 ;  /* 0x0000000000017941 */ /* 0x000fea0003800000 */
.L_x_72:
        /* <DEDUP_REMOVED lines=11> */
.L_x_75:
[----:B------:R-:W-:Y:S05]  /*3730*/  BSYNC B1 ;  /* 0x0000000000017941 */ /* 0x000fea0003800000 */
.L_x_74:
        /* <DEDUP_REMOVED lines=9> */
.L_x_77:
[----:B------:R-:W-:Y:S05]  /*37d0*/  BSYNC B1 ;  /* 0x0000000000017941 */ /* 0x000fea0003800000 */
.L_x_76:
[----:B-----5:R-:W-:Y:S01]  /*37e0*/  HADD2.F32 R14, -RZ, R116.H0_H0 ;  /* 0x20000074ff0e7230 */ /* 0x020fe20000004100 */
[----:B------:R-:W-:Y:S01]  /*37f0*/  ISETP.GT.AND P3, PT, R4, 0x30, PT ;  /* 0x000000300400780c */ /* 0x000fe20003f64270 */
[----:B------:R-:W-:Y:S03]  /*3800*/  BSSY B1, `(.L_x_78) ;  /* 0x0000008000017945 */ /* 0x000fe60003800000 */
[----:B------:R-:W-:-:S04]  /*3810*/  FMUL R14, R14, R91 ;  /* 0x0000005b0e0e7220 */ /* 0x000fc80000400000 */
[----:B------:R-:W-:-:S05]  /*3820*/  FFMA R14, R79, R90, R14 ;  /* 0x0000005a4f0e7223 */ /* 0x000fca000000000e */
[----:B------:R-:W-:-:S05]  /*3830*/  F2FP.F16.F32.PACK_AB R14, RZ, R14 ;  /* 0x0000000eff0e723e */ /* 0x000fca00000000ff */
[----:B------:R0:W-:Y:S01]  /*3840*/  @P0 STG.E.U16 desc[UR38][R58.64+0x52], R14 ;  /* 0x0000520e3a000986 */ /* 0x0001e2000c101526 */
[----:B------:R-:W-:-:S13]  /*3850*/  ISETP.GT.AND P0, PT, R3, RZ, P3 ;  /* 0x000000ff0300720c */ /* 0x000fda0001f04270 */
[----:B0-----:R-:W-:Y:S05]  /*3860*/  @!P0 BRA `(.L_x_79) ;  /* 0x0000000000048947 */ /* 0x001fea0003800000 */
[----:B------:R0:W5:Y:S02]  /*3870*/  LDG.E.LTC128B.U16 R116, desc[UR38][R6.64+0x60] ;  /* 0x0000602606747981 */ /* 0x000164000c1e1520 */
.L_x_79:
[----:B------:R-:W-:Y:S05]  /*3880*/  BSYNC B1 ;  /* 0x0000000000017941 */ /* 0x000fea0003800000 */
.L_x_78:
        /* <DEDUP_REMOVED lines=13> */
.L_x_81:
[----:B------:R-:W-:Y:S05]  /*3960*/  BSYNC B1 ;  /* 0x0000000000017941 */ /* 0x000fea0003800000 */
.L_x_80:
        /* <DEDUP_REMOVED lines=11> */
.L_x_83:
[----:B------:R-:W-:Y:S05]  /*3a20*/  BSYNC B1 ;  /* 0x0000000000017941 */ /* 0x000fea0003800000 */
.L_x_82:
        /* <DEDUP_REMOVED lines=9> */
.L_x_85:
[----:B------:R-:W-:Y:S05]  /*3ac0*/  BSYNC B1 ;  /* 0x0000000000017941 */ /* 0x000fea0003800000 */
.L_x_84:
        /* <DEDUP_REMOVED lines=10> */
.L_x_87:
[----:B------:R-:W-:Y:S05]  /*3b70*/  BSYNC B1 ;  /* 0x0000000000017941 */ /* 0x000fea0003800000 */
.L_x_86:
        /* <DEDUP_REMOVED lines=8> */
[----:B------:R-:W-:-:S05]  /*3c00*/  IADD3 R20, P0, R15, R110, RZ ;  /* 0x0000006e0f147210 */ /* 0x000fca0007f1e0ff */
[----:B-1----:R-:W-:Y:S01]  /*3c10*/  IMAD.X R21, R5, 0x1, R111, P0 ;  /* 0x0000000105157824 */ /* 0x002fe200000e066f */
[----:B------:R-:W-:-:S05]  /*3c20*/  IADD3 R64, P0, R15, R110, RZ ;  /* 0x0000006e0f407210 */ /* 0x000fca0007f1e0ff */
[----:B------:R-:W-:Y:S01]  /*3c30*/  IMAD.X R65, R5, 0x1, R111, P0 ;  /* 0x0000000105417824 */ /* 0x000fe200000e066f */
[----:B------:R-:W-:-:S05]  /*3c40*/  IADD3 R14, P0, R15, R104, RZ ;  /* 0x000000680f0e7210 */ /* 0x000fca0007f1e0ff */
[----:B------:R-:W-:Y:S01]  /*3c50*/  IMAD.X R15, R5, 0x1, R105, P0 ;  /* 0x00000001050f7824 */ /* 0x000fe200000e0669 */
[----:B------:R-:W-:-:S04]  /*3c60*/  ISETP.GT.AND P0, PT, R4, 0x39, PT ;  /* 0x000000390400780c */ /* 0x000fc80003f04270 */
[----:B------:R-:W-:-:S13]  /*3c70*/  ISETP.GT.AND P4, PT, R3, RZ, P0 ;  /* 0x000000ff0300720c */ /* 0x000fda0000784270 */
[----:B------:R-:W-:Y:S05]  /*3c80*/  @!P4 BRA `(.L_x_89) ;  /* 0x000000000004c947 */ /* 0x000fea0003800000 */
[----:B------:R1:W5:Y:S02]  /*3c90*/  LDG.E.LTC128B.U16 R116, desc[UR38][R6.64+0x72] ;  /* 0x0000722606747981 */ /* 0x000364000c1e1520 */
.L_x_89:
[----:B------:R-:W-:Y:S05]  /*3ca0*/  BSYNC B1 ;  /* 0x0000000000017941 */ /* 0x000fea0003800000 */
.L_x_88:
        /* <DEDUP_REMOVED lines=9> */
.L_x_91:
[----:B------:R-:W-:Y:S05]  /*3d40*/  BSYNC B1 ;  /* 0x0000000000017941 */ /* 0x000fea0003800000 */
.L_x_90:
        /* <DEDUP_REMOVED lines=9> */
.L_x_93:
[----:B------:R-:W-:Y:S05]  /*3de0*/  BSYNC B1 ;  /* 0x0000000000017941 */ /* 0x000fea0003800000 */
.L_x_92:
[----:B-----5:R-:W-:-:S05]  /*3df0*/  HADD2.F32 R4, -RZ, R116.H0_H0 ;  /* 0x20000074ff047230 */ /* 0x020fca0000004100 */
[----:B------:R-:W-:-:S04]  /*3e00*/  FMUL R4, R4, R91 ;  /* 0x0000005b04047220 */ /* 0x000fc80000400000 */
[----:B------:R-:W-:-:S05]  /*3e10*/  FFMA R4, R87, R90, R4 ;  /* 0x0000005a57047223 */ /* 0x000fca0000000004 */
[----:B------:R-:W-:-:S04]  /*3e20*/  F2FP.F16.F32.PACK_AB R4, RZ, R4 ;  /* 0x00000004ff04723e */ /* 0x000fc800000000ff */
[----:B-1-34-:R-:W-:-:S05]  /*3e30*/  PRMT R6, R4, 0x7610, R6 ;  /* 0x0000761004067816 */ /* 0x01afca0000000006 */
[----:B------:R1:W-:Y:S01]  /*3e40*/  @P4 STG.E.U16 desc[UR38][R58.64+0x72], R6 ;  /* 0x000072063a004986 */ /* 0x0003e2000c101526 */
[----:B------:R-:W-:-:S13]  /*3e50*/  ISETP.GT.AND P4, PT, R3, 0x80, P6 ;  /* 0x000000800300780c */ /* 0x000fda0003784270 */
[----:B------:R-:W3:Y:S01]  /*3e60*/  @P4 LDG.E.LTC128B.U16 R116, desc[UR38][R62.64] ;  /* 0x000000263e744981 */ /* 0x000ee2000c1e1520 */
[----:B------:R-:W-:Y:S01]  /*3e70*/  BSSY B1, `(.L_x_94) ;  /* 0x000000a000017945 */ /* 0x000fe20003800000 */
[----:B---3--:R-:W-:-:S05]  /*3e80*/  HADD2.F32 R4, -RZ, R116.H0_H0 ;  /* 0x20000074ff047230 */ /* 0x008fca0000004100 */
[----:B------:R-:W-:-:S04]  /*3e90*/  FMUL R5, R4, R91 ;  /* 0x0000005b04057220 */ /* 0x000fc80000400000 */
[----:B------:R-:W-:-:S05]  /*3ea0*/  FFMA R5, R24, R90, R5 ;  /* 0x0000005a18057223 */ /* 0x000fca0000000005 */
[----:B------:R-:W-:-:S05]  /*3eb0*/  F2FP.F16.F32.PACK_AB R5, RZ, R5 ;  /* 0x00000005ff05723e */ /* 0x000fca00000000ff */
[----:B------:R1:W-:Y:S01]  /*3ec0*/  @P4 STG.E.U16 desc[UR38][R14.64], R5 ;  /* 0x000000050e004986 */ /* 0x0003e2000c101526 */
[----:B------:R-:W-:-:S04]  /*3ed0*/  ISETP.NE.AND P4, PT, R118, RZ, PT ;  /* 0x000000ff7600720c */ /* 0x000fc80003f85270 */
[----:B------:R-:W-:-:S13]  /*3ee0*/  ISETP.GT.AND P4, PT, R3, 0x80, P4 ;  /* 0x000000800300780c */ /* 0x000fda0002784270 */
[----:B-1----:R-:W-:Y:S05]  /*3ef0*/  @!P4 BRA `(.L_x_95) ;  /* 0x000000000004c947 */ /* 0x002fea0003800000 */
[----:B------:R1:W5:Y:S02]  /*3f00*/  LDG.E.LTC128B.U16 R116, desc[UR38][R60.64+0x2] ;  /* 0x000002263c747981 */ /* 0x000364000c1e1520 */
.L_x_95:
[----:B------:R-:W-:Y:S05]  /*3f10*/  BSYNC B1 ;  /* 0x0000000000017941 */ /* 0x000fea0003800000 */
.L_x_94:
[----:B-----5:R-:W-:Y:S01]  /*3f20*/  HADD2.F32 R4, -RZ, R116.H0_H0 ;  /* 0x20000074ff047230 */ /* 0x020fe20000004100 */
[----:B------:R-:W-:Y:S01]  /*3f30*/  ISETP.GT.AND P6, PT, R3, 0x88, P6 ;  /* 0x000000880300780c */ /* 0x000fe200037c4270 */
        /* <DEDUP_REMOVED lines=8> */
[----:B------:R-:W-:Y:S05]  /*3fc0*/  @!P6 BRA `(.L_x_97) ;  /* 0x000000000004e947 */ /* 0x000fea0003800000 */
[----:B------:R4:W5:Y:S02]  /*3fd0*/  LDG.E.LTC128B.U16 R116, desc[UR38][R8.64] ;  /* 0x0000002608747981 */ /* 0x000964000c1e1520 */
.L_x_97:
[----:B------:R-:W-:Y:S05]  /*3fe0*/  BSYNC B1 ;  /* 0x0000000000017941 */ /* 0x000fea0003800000 */
.L_x_96:
[----:B---3-5:R-:W-:Y:S01]  /*3ff0*/  HADD2.F32 R4, -RZ, R116.H0_H0 ;  /* 0x20000074ff047230 */ /* 0x028fe20000004100 */
[----:B------:R-:W-:Y:S01]  /*4000*/  ISETP.NE.AND P4, PT, R118, RZ, PT ;  /* 0x000000ff7600720c */ /* 0x000fe20003f85270 */
[----:B------:R-:W-:Y:S03]  /*4010*/  BSSY B1, `(.L_x_98) ;  /* 0x0000008000017945 */ /* 0x000fe60003800000 */
[----:B------:R-:W-:Y:S01]  /*4020*/  FMUL R5, R4, R91 ;  /* 0x0000005b04057220 */ /* 0x000fe20000400000 */
[----:B------:R-:W-:-:S03]  /*4030*/  ISETP.GT.AND P4, PT, R3, 0x88, P4 ;  /* 0x000000880300780c */ /* 0x000fc60002784270 */
[----:B------:R-:W-:-:S05]  /*4040*/  FFMA R5, R26, R90, R5 ;  /* 0x0000005a1a057223 */ /* 0x000fca0000000005 */
[----:B------:R-:W-:-:S05]  /*4050*/  F2FP.F16.F32.PACK_AB R5, RZ, R5 ;  /* 0x00000005ff05723e */ /* 0x000fca00000000ff */
[----:B------:R3:W-:Y:S01]  /*4060*/  @P6 STG.E.U16 desc[UR38][R20.64], R5 ;  /* 0x0000000514006986 */ /* 0x0007e2000c101526 */
[----:B------:R-:W-:Y:S05]  /*4070*/  @!P4 BRA `(.L_x_99) ;  /* 0x000000000004c947 */ /* 0x000fea0003800000 */
[----:B------:R0:W5:Y:S02]  /*4080*/  LDG.E.LTC128B.U16 R116, desc[UR38][R12.64+0x2] ;  /* 0x000002260c747981 */ /* 0x000164000c1e1520 */
.L_x_99:
[----:B------:R-:W-:Y:S05]  /*4090*/  BSYNC B1 ;  /* 0x0000000000017941 */ /* 0x000fea0003800000 */
.L_x_98:
[----:B-----5:R-:W-:Y:S01]  /*40a0*/  HADD2.F32 R4, -RZ, R116.H0_H0 ;  /* 0x20000074ff047230 */ /* 0x020fe20000004100 */
[----:B------:R-:W-:Y:S01]  /*40b0*/  ISETP.NE.AND P6, PT, R117, RZ, PT ;  /* 0x000000ff7500720c */ /* 0x000fe20003fc5270 */
[----:B------:R-:W-:Y:S03]  /*40c0*/  BSSY B1, `(.L_x_100) ;  /* 0x0000008000017945 */ /* 0x000fe60003800000 */
[----:B------:R-:W-:-:S04]  /*40d0*/  FMUL R4, R4, R91 ;  /* 0x0000005b04047220 */ /* 0x000fc80000400000 */
[----:B------:R-:W-:-:S05]  /*40e0*/  FFMA R4, R27, R90, R4 ;  /* 0x0000005a1b047223 */ /* 0x000fca0000000004 */
[----:B------:R-:W-:-:S05]  /*40f0*/  F2FP.F16.F32.PACK_AB R4, RZ, R4 ;  /* 0x00000004ff04723e */ /* 0x000fca00000000ff */
[----:B------:R0:W-:Y:S01]  /*4100*/  @P4 STG.E.U16 desc[UR38][R64.64+0x2], R4 ;  /* 0x0000020440004986 */ /* 0x0001e2000c101526 */
[----:B------:R-:W-:-:S13]  /*4110*/  ISETP.GT.AND P4, PT, R3, 0x80, P6 ;  /* 0x000000800300780c */ /* 0x000fda0003784270 */
[----:B0-----:R-:W-:Y:S05]  /*4120*/  @!P4 BRA `(.L_x_101) ;  /* 0x000000000004c947 */ /* 0x001fea0003800000 */
[----:B------:R0:W5:Y:S02]  /*4130*/  LDG.E.LTC128B.U16 R116, desc[UR38][R60.64+0x10] ;  /* 0x000010263c747981 */ /* 0x000164000c1e1520 */
.L_x_101:
[----:B------:R-:W-:Y:S05]  /*4140*/  BSYNC B1 ;  /* 0x0000000000017941 */ /* 0x000fea0003800000 */
.L_x_100:
[----:B-----5:R-:W-:Y:S01]  /*4150*/  HADD2.F32 R4, -RZ, R116.H0_H0 ;  /* 0x20000074ff047230 */ /* 0x020fe20000004100 */
[----:B------:R-:W-:Y:S01]  /*4160*/  ISETP.NE.AND P6, PT, R119, RZ, PT ;  /* 0x000000ff7700720c */ /* 0x000fe20003fc5270 */
[----:B------:R-:W-:Y:S03]  /*4170*/  BSSY B1, `(.L_x_102) ;  /* 0x000000b000017945 */ /* 0x000fe60003800000 */
[----:B---3--:R-:W-:Y:S01]  /*4180*/  FMUL R5, R4, R91 ;  /* 0x0000005b04057220 */ /* 0x008fe20000400000 */
[----:B------:R-:W-:-:S03]  /*4190*/  @P4 IMAD.MOV.U32 R4, RZ, RZ, R14 ;  /* 0x000000ffff044224 */ /* 0x000fc600078e000e */
[----:B------:R-:W-:-:S05]  /*41a0*/  FFMA R5, R28, R90, R5 ;  /* 0x0000005a1c057223 */ /* 0x000fca0000000005 */
[----:B------:R-:W-:-:S04]  /*41b0*/  F2FP.F16.F32.PACK_AB R5, RZ, R5 ;  /* 0x00000005ff05723e */ /* 0x000fc800000000ff */
[----:B------:R-:W-:Y:S01]  /*41c0*/  PRMT R6, R5, 0x7610, R6 ;  /* 0x0000761005067816 */ /* 0x000fe20000000006 */
[----:B------:R-:W-:-:S05]  /*41d0*/  @P4 IMAD.MOV.U32 R5, RZ, RZ, R15 ;  /* 0x000000ffff054224 */ /* 0x000fca00078e000f */
[----:B------:R3:W-:Y:S01]  /*41e0*/  @P4 STG.E.U16 desc[UR38][R4.64+0x10], R6 ;  /* 0x0000100604004986 */ /* 0x0007e2000c101526 */
[----:B------:R-:W-:-:S13]  /*41f0*/  ISETP.GT.AND P4, PT, R3, 0x80, P6 ;  /* 0x000000800300780c */ /* 0x000fda0003784270 */
[----:B---3--:R-:W-:Y:S05]  /*4200*/  @!P4 BRA `(.L_x_103) ;  /* 0x000000000004c947 */ /* 0x008fea0003800000 */
[----:B------:R3:W5:Y:S02]  /*4210*/  LDG.E.LTC128B.U16 R116, desc[UR38][R60.64+0x12] ;  /* 0x000012263c747981 */ /* 0x000764000c1e1520 */
.L_x_103:
[----:B------:R-:W-:Y:S05]  /*4220*/  BSYNC B1 ;  /* 0x0000000000017941 */ /* 0x000fea0003800000 */
.L_x_102:
[----:B-----5:R-:W-:Y:S01]  /*4230*/  HADD2.F32 R4, -RZ, R116.H0_H0 ;  /* 0x20000074ff047230 */ /* 0x020fe20000004100 */
[----:B------:R-:W-:Y:S01]  /*4240*/  BSSY B1, `(.L_x_104) ;  /* 0x000000c000017945 */ /* 0x000fe20003800000 */
[----:B------:R-:W-:-:S03]  /*4250*/  @P4 IMAD.MOV.U32 R5, RZ, RZ, R15 ;  /* 0x000000ffff054224 */ /* 0x000fc600078e000f */
[----:B------:R-:W-:-:S04]  /*4260*/  FMUL R4, R4, R91 ;  /* 0x0000005b04047220 */ /* 0x000fc80000400000 */
[----:B------:R-:W-:-:S05]  /*4270*/  FFMA R4, R29, R90, R4 ;  /* 0x0000005a1d047223 */ /* 0x000fca0000000004 */
[----:B------:R-:W-:-:S04]  /*4280*/  F2FP.F16.F32.PACK_AB R4, RZ, R4 ;  /* 0x00000004ff04723e */ /* 0x000fc800000000ff */
[----:B------:R-:W-:Y:S01]  /*4290*/  PRMT R6, R4, 0x7610, R6 ;  /* 0x0000761004067816 */ /* 0x000fe20000000006 */
[----:B------:R-:W-:-:S05]  /*42a0*/  @P4 IMAD.MOV.U32 R4, RZ, RZ, R14 ;  /* 0x000000ffff044224 */ /* 0x000fca00078e000e */
[----:B------:R0:W-:Y:S01]  /*42b0*/  @P4 STG.E.U16 desc[UR38][R4.64+0x12], R6 ;  /* 0x0000120604004986 */ /* 0x0001e2000c101526 */
[----:B------:R-:W-:-:S04]  /*42c0*/  ISETP.NE.AND P4, PT, R117, RZ, PT ;  /* 0x000000ff7500720c */ /* 0x000fc80003f85270 */
[----:B------:R-:W-:-:S13]  /*42d0*/  ISETP.GT.AND P4, PT, R3, 0x88, P4 ;  /* 0x000000880300780c */ /* 0x000fda0002784270 */
[----:B0-----:R-:W-:Y:S05]  /*42e0*/  @!P4 BRA `(.L_x_105) ;  /* 0x000000000004c947 */ /* 0x001fea0003800000 */
[----:B------:R0:W5:Y:S02]  /*42f0*/  LDG.E.LTC128B.U16 R116, desc[UR38][R12.64+0x10] ;  /* 0x000010260c747981 */ /* 0x000164000c1e1520 */
.L_x_105:
[----:B------:R-:W-:Y:S05]  /*4300*/  BSYNC B1 ;  /* 0x0000000000017941 */ /* 0x000fea0003800000 */
.L_x_104:
        /* <DEDUP_REMOVED lines=9> */
.L_x_107:
[----:B------:R-:W-:Y:S05]  /*43a0*/  BSYNC B1 ;  /* 0x0000000000017941 */ /* 0x000fea0003800000 */
.L_x_106:
[----:B-----5:R-:W-:Y:S01]  /*43b0*/  HADD2.F32 R4, -RZ, R116.H0_H0 ;  /* 0x20000074ff047230 */ /* 0x020fe20000004100 */
[----:B------:R-:W-:Y:S01]  /*43c0*/  ISETP.NE.AND P6, PT, R120, RZ, PT ;  /* 0x000000ff7800720c */ /* 0x000fe20003fc5270 */
        /* <DEDUP_REMOVED lines=8> */
[----:B------:R-:W-:-:S13]  /*4450*/  ISETP.GT.AND P4, PT, R3, 0x80, P6 ;  /* 0x000000800300780c */ /* 0x000fda0003784270 */
[----:B0-----:R-:W-:Y:S05]  /*4460*/  @!P4 BRA `(.L_x_109) ;  /* 0x000000000004c947 */ /* 0x001fea0003800000 */
[----:B------:R0:W5:Y:S02]  /*4470*/  LDG.E.LTC128B.U16 R116, desc[UR38][R60.64+0x20] ;  /* 0x000020263c747981 */ /* 0x000164000c1e1520 */
.L_x_109:
[----:B------:R-:W-:Y:S05]  /*4480*/  BSYNC B1 ;  /* 0x0000000000017941 */ /* 0x000fea0003800000 */
.L_x_108:
[----:B-----5:R-:W-:Y:S01]  /*4490*/  HADD2.F32 R4, -RZ, R116.H0_H0 ;  /* 0x20000074ff047230 */ /* 0x020fe20000004100 */
[----:B------:R-:W-:Y:S01]  /*44a0*/  ISETP.NE.AND P6, PT, R23, RZ, PT ;  /* 0x000000ff1700720c */ /* 0x000fe20003fc5270 */
[----:B------:R-:W-:Y:S03]  /*44b0*/  BSSY B1, `(.L_x_110) ;  /* 0x000000b000017945 */ /* 0x000fe60003800000 */
[----:B------:R-:W-:Y:S01]  /*44c0*/  FMUL R5, R4, R91 ;  /* 0x0000005b04057220 */ /* 0x000fe20000400000 */
[----:B------:R-:W-:-:S03]  /*44d0*/  @P4 IMAD.MOV.U32 R4, RZ, RZ, R14 ;  /* 0x000000ffff044224 */ /* 0x000fc600078e000e */
        /* <DEDUP_REMOVED lines=8> */
.L_x_111:
[----:B------:R-:W-:Y:S05]  /*4560*/  BSYNC B1 ;  /* 0x0000000000017941 */ /* 0x000fea0003800000 */
.L_x_110:
        /* <DEDUP_REMOVED lines=13> */
.L_x_113:
[----:B------:R-:W-:Y:S05]  /*4640*/  BSYNC B1 ;  /* 0x0000000000017941 */ /* 0x000fea0003800000 */
.L_x_112:
[----:B-----5:R-:W-:Y:S01]  /*4650*/  HADD2.F32 R4, -RZ, R116.H0_H0 ;  /* 0x20000074ff047230 */ /* 0x020fe20000004100 */
[----:B------:R-:W-:Y:S04]  /*4660*/  BSSY B1, `(.L_x_114) ;  /* 0x000000b000017945 */ /* 0x000fe80003800000 */
        /* <DEDUP_REMOVED lines=10> */
.L_x_115:
[----:B------:R-:W-:Y:S05]  /*4710*/  BSYNC B1 ;  /* 0x0000000000017941 */ /* 0x000fea0003800000 */
.L_x_114:
        /* <DEDUP_REMOVED lines=13> */
.L_x_117:
[----:B------:R-:W-:Y:S05]  /*47f0*/  BSYNC B1 ;  /* 0x0000000000017941 */ /* 0x000fea0003800000 */
.L_x_116:
        /* <DEDUP_REMOVED lines=13> */
.L_x_119:
[----:B------:R-:W-:Y:S05]  /*48d0*/  BSYNC B1 ;  /* 0x0000000000017941 */ /* 0x000fea0003800000 */
.L_x_118:
        /* <DEDUP_REMOVED lines=13> */
.L_x_121:
[----:B------:R-:W-:Y:S05]  /*49b0*/  BSYNC B1 ;  /* 0x0000000000017941 */ /* 0x000fea0003800000 */
.L_x_120:
        /* <DEDUP_REMOVED lines=12> */
.L_x_123:
[----:B------:R-:W-:Y:S05]  /*4a80*/  BSYNC B1 ;  /* 0x0000000000017941 */ /* 0x000fea0003800000 */
.L_x_122:
        /* <DEDUP_REMOVED lines=13> */
.L_x_125:
[----:B------:R-:W-:Y:S05]  /*4b60*/  BSYNC B1 ;  /* 0x0000000000017941 */ /* 0x000fea0003800000 */
.L_x_124:
        /* <DEDUP_REMOVED lines=13> */
.L_x_127:
[----:B------:R-:W-:Y:S05]  /*4c40*/  BSYNC B1 ;  /* 0x0000000000017941 */ /* 0x000fea0003800000 */
.L_x_126:
        /* <DEDUP_REMOVED lines=13> */
.L_x_129:
[----:B------:R-:W-:Y:S05]  /*4d20*/  BSYNC B1 ;  /* 0x0000000000017941 */ /* 0x000fea0003800000 */
.L_x_128:
        /* <DEDUP_REMOVED lines=12> */
.L_x_131:
[----:B------:R-:W-:Y:S05]  /*4df0*/  BSYNC B1 ;  /* 0x0000000000017941 */ /* 0x000fea0003800000 */
.L_x_130:
        /* <DEDUP_REMOVED lines=13> */
.L_x_133:
[----:B------:R-:W-:Y:S05]  /*4ed0*/  BSYNC B1 ;  /* 0x0000000000017941 */ /* 0x000fea0003800000 */
.L_x_132:
        /* <DEDUP_REMOVED lines=12> */
.L_x_135:
[----:B------:R-:W-:Y:S05]  /*4fa0*/  BSYNC B1 ;  /* 0x0000000000017941 */ /* 0x000fea0003800000 */
.L_x_134:
        /* <DEDUP_REMOVED lines=12> */
.L_x_137:
[----:B------:R-:W-:Y:S05]  /*5070*/  BSYNC B1 ;  /* 0x0000000000017941 */ /* 0x000fea0003800000 */
.L_x_136:
[----:B-----5:R-:W-:Y:S01]  /*5080*/  HADD2.F32 R4, -RZ, R116.H0_H0 ;  /* 0x20000074ff047230 */ /* 0x020fe20000004100 */
[----:B------:R-:W-:Y:S01]  /*5090*/  ISETP.GT.AND P5, PT, R3, 0x88, P5 ;  /* 0x000000880300780c */ /* 0x000fe20002fa4270 */
        /* <DEDUP_REMOVED lines=8> */
[----:B------:R-:W-:Y:S05]  /*5120*/  @!P5 BRA `(.L_x_139) ;  /* 0x000000000004d947 */ /* 0x000fea0003800000 */
[----:B------:R0:W5:Y:S02]  /*5130*/  LDG.E.LTC128B.U16 R116, desc[UR38][R12.64+0x52] ;  /* 0x000052260c747981 */ /* 0x000164000c1e1520 */
.L_x_139:
[----:B------:R-:W-:Y:S05]  /*5140*/  BSYNC B1 ;  /* 0x0000000000017941 */ /* 0x000fea0003800000 */
.L_x_138:
[----:B0----5:R-:W-:Y:S01]  /*5150*/  HADD2.F32 R4, -RZ, R116.H0_H0 ;  /* 0x20000074ff047230 */ /* 0x021fe20000004100 */
        /* <DEDUP_REMOVED lines=11> */
.L_x_141:
[----:B------:R-:W-:Y:S05]  /*5210*/  BSYNC B1 ;  /* 0x0000000000017941 */ /* 0x000fea0003800000 */
.L_x_140:
[----:B0----5:R-:W-:Y:S01]  /*5220*/  HADD2.F32 R4, -RZ, R116.H0_H0 ;  /* 0x20000074ff047230 */ /* 0x021fe20000004100 */
        /* <DEDUP_REMOVED lines=11> */
.L_x_143:
[----:B------:R-:W-:Y:S05]  /*52e0*/  BSYNC B1 ;  /* 0x0000000000017941 */ /* 0x000fea0003800000 */
.L_x_142:
        /* <DEDUP_REMOVED lines=12> */
.L_x_145:
[----:B------:R-:W-:Y:S05]  /*53b0*/  BSYNC B1 ;  /* 0x0000000000017941 */ /* 0x000fea0003800000 */
.L_x_144:
        /* <DEDUP_REMOVED lines=12> */
.L_x_147:
[----:B------:R-:W-:Y:S05]  /*5480*/  BSYNC B1 ;  /* 0x0000000000017941 */ /* 0x000fea0003800000 */
.L_x_146:
        /* <DEDUP_REMOVED lines=12> */
.L_x_149:
[----:B------:R-:W-:Y:S05]  /*5550*/  BSYNC B1 ;  /* 0x0000000000017941 */ /* 0x000fea0003800000 */
.L_x_148:
        /* <DEDUP_REMOVED lines=12> */
.L_x_151:
[----:B------:R-:W-:Y:S05]  /*5620*/  BSYNC B1 ;  /* 0x0000000000017941 */ /* 0x000fea0003800000 */
.L_x_150:
        /* <DEDUP_REMOVED lines=9> */
.L_x_153:
[----:B------:R-:W-:Y:S05]  /*56c0*/  BSYNC B1 ;  /* 0x0000000000017941 */ /* 0x000fea0003800000 */
.L_x_152:
        /* <DEDUP_REMOVED lines=12> */
.L_x_155:
[----:B------:R-:W-:Y:S05]  /*5790*/  BSYNC B1 ;  /* 0x0000000000017941 */ /* 0x000fea0003800000 */
.L_x_154:
[----:B------:R-:W-:Y:S05]  /*57a0*/  @!P0 BRA `(.L_x_156) ;  /* 0x0000001400848947 */ /* 0x000fea0003800000 */
[----:B-----5:R-:W-:-:S05]  /*57b0*/  HADD2.F32 R116, -RZ, R116.H0_H0 ;  /* 0x20000074ff747230 */ /* 0x020fca0000004100 */
[----:B------:R-:W-:-:S04]  /*57c0*/  FMUL R116, R116, R91 ;  /* 0x0000005b74747220 */ /* 0x000fc80000400000 */
[----:B------:R-:W-:-:S05]  /*57d0*/  FFMA R116, R55, R90, R116 ;  /* 0x0000005a37747223 */ /* 0x000fca0000000074 */
[----:B------:R-:W-:-:S05]  /*57e0*/  F2FP.F16.F32.PACK_AB R116, RZ, R116 ;  /* 0x00000074ff74723e */ /* 0x000fca00000000ff */
[----:B------:R0:W-:Y:S01]  /*57f0*/  STG.E.U16 desc[UR38][R10.64+0x72], R116 ;  /* 0x000072740a007986 */ /* 0x0001e2000c101526 */
[----:B------:R-:W-:Y:S05]  /*5800*/  BRA `(.L_x_156) ;  /* 0x00000014006c7947 */ /* 0x000fea0003800000 */
.L_x_33:
[----:B------:R-:W-:Y:S01]  /*5810*/  ULDC.64 UR4, c[0x0][0x5c0] ;  /* 0x0001700000047ab9 */ /* 0x000fe20000000a00 */
[-C--:B------:R-:W-:Y:S01]  /*5820*/  FMUL R56, R56, R90.reuse ;  /* 0x0000005a38387220 */ /* 0x080fe20000400000 */
[----:B------:R-:W-:Y:S01]  /*5830*/  LEA R10, P1, R112, UR4, 0x1 ;  /* 0x00000004700a7c11 */ /* 0x000fe2000f8208ff */
[----:B------:R-:W-:Y:S01]  /*5840*/  IMAD.SHL.U32 R7, R92, 0x2, RZ ;  /* 0x000000025c077824 */ /* 0x000fe200078e00ff */
[----:B------:R-:W-:Y:S01]  /*5850*/  ISETP.GT.AND P3, PT, R4, 0x1, PT ;  /* 0x000000010400780c */ /* 0x000fe20003f64270 */
[----:B------:R-:W-:Y:S01]  /*5860*/  FMUL R57, R57, R90 ;  /* 0x0000005a39397220 */ /* 0x000fe20000400000 */
[----:B------:R-:W-:Y:S01]  /*5870*/  F2FP.F16.F32.PACK_AB R56, RZ, R56 ;  /* 0x00000038ff38723e */ /* 0x000fe200000000ff */
[-C--:B------:R-:W-:Y:S01]  /*5880*/  FMUL R58, R58, R90.reuse ;  /* 0x0000005a3a3a7220 */ /* 0x080fe20000400000 */
[----:B------:R-:W-:Y:S01]  /*5890*/  LEA.HI.X R11, R112, UR5, R105, 0x1, P1 ;  /* 0x00000005700b7c11 */ /* 0x000fe200088f0c69 */
[-C--:B------:R-:W-:Y:S01]  /*58a0*/  FMUL R59, R59, R90.reuse ;  /* 0x0000005a3b3b7220 */ /* 0x080fe20000400000 */
[----:B------:R-:W-:Y:S01]  /*58b0*/  ISETP.GT.AND P1, PT, R3, RZ, P3 ;  /* 0x000000ff0300720c */ /* 0x000fe20001f24270 */
[----:B------:R-:W-:Y:S01]  /*58c0*/  IMAD.SHL.U32 R23, R93, 0x2, RZ ;  /* 0x000000025d177824 */ /* 0x000fe200078e00ff */
[----:B------:R-:W-:Y:S01]  /*58d0*/  ISETP.GT.AND P2, PT, R3, 0x8, P6 ;  /* 0x000000080300780c */ /* 0x000fe20003744270 */
[----:B------:R-:W-:Y:S01]  /*58e0*/  @P0 STG.E.U16 desc[UR38][R10.64], R56 ;  /* 0x000000380a000986 */ /* 0x000fe2000c101526 */
[----:B------:R-:W-:Y:S01]  /*58f0*/  SHF.L.U64.HI R5, R92, 0x1, R95 ;  /* 0x000000015c057819 */ /* 0x000fe2000001025f */
[----:B------:R-:W-:Y:S01]  /*5900*/  FMUL R60, R60, R90 ;  /* 0x0000005a3c3c7220 */ /* 0x000fe20000400000 */
[----:B------:R-:W-:Y:S01]  /*5910*/  IADD3 R8, P0, R7, R10, RZ ;  /* 0x0000000a07087210 */ /* 0x000fe20007f1e0ff */
[-C--:B------:R-:W-:Y:S01]  /*5920*/  FMUL R61, R61, R90.reuse ;  /* 0x0000005a3d3d7220 */ /* 0x080fe20000400000 */
[----:B------:R-:W-:Y:S01]  /*5930*/  F2FP.F16.F32.PACK_AB R57, RZ, R57 ;  /* 0x00000039ff39723e */ /* 0x000fe200000000ff */
[----:B------:R-:W-:Y:S01]  /*5940*/  FMUL R63, R63, R90 ;  /* 0x0000005a3f3f7220 */ /* 0x000fe20000400000 */
[----:B------:R-:W-:Y:S01]  /*5950*/  F2FP.F16.F32.PACK_AB R58, RZ, R58 ;  /* 0x0000003aff3a723e */ /* 0x000fe200000000ff */
[----:B------:R-:W-:Y:S01]  /*5960*/  IMAD.X R9, R5, 0x1, R11, P0 ;  /* 0x0000000105097824 */ /* 0x000fe200000e060b */
[----:B------:R-:W-:Y:S01]  /*5970*/  ISETP.GT.AND P0, PT, R3, 0x8, P3 ;  /* 0x000000080300780c */ /* 0x000fe20001f04270 */
[----:B------:R-:W-:Y:S01]  /*5980*/  @P1 STG.E.U16 desc[UR38][R10.64+0x2], R57 ;  /* 0x000002390a001986 */ /* 0x000fe2000c101526 */
[----:B------:R-:W-:Y:S01]  /*5990*/  F2FP.F16.F32.PACK_AB R59, RZ, R59 ;  /* 0x0000003bff3b723e */ /* 0x000fe200000000ff */
[----:B------:R-:W-:Y:S01]  /*59a0*/  FMUL R62, R62, R90 ;  /* 0x0000005a3e3e7220 */ /* 0x000fe20000400000 */
[----:B------:R-:W-:Y:S01]  /*59b0*/  SHF.L.U64.HI R13, R93, 0x1, R94 ;  /* 0x000000015d0d7819 */ /* 0x000fe2000001025e */
[----:B------:R-:W-:Y:S01]  /*59c0*/  @P2 STG.E.U16 desc[UR38][R8.64], R58 ;  /* 0x0000003a08002986 */ /* 0x000fe2000c101526 */
[----:B------:R-:W-:Y:S01]  /*59d0*/  IADD3 R6, P1, P2, R23, R10, R7 ;  /* 0x0000000a17067210 */ /* 0x000fe20007a3e007 */
[-C--:B------:R-:W-:Y:S01]  /*59e0*/  FMUL R64, R64, R90.reuse ;  /* 0x0000005a40407220 */ /* 0x080fe20000400000 */
[C---:B------:R-:W-:Y:S01]  /*59f0*/  ISETP.GT.AND P4, PT, R4.reuse, 0x8, PT ;  /* 0x000000080400780c */ /* 0x040fe20003f84270 */
[-C--:B------:R-:W-:Y:S01]  /*5a00*/  FMUL R65, R65, R90.reuse ;  /* 0x0000005a41417220 */ /* 0x080fe20000400000 */
[----:B------:R-:W-:Y:S01]  /*5a10*/  ISETP.GT.AND P3, PT, R4, 0x9, PT ;  /* 0x000000090400780c */ /* 0x000fe20003f64270 */
[-C--:B------:R-:W-:Y:S01]  /*5a20*/  FMUL R66, R66, R90.reuse ;  /* 0x0000005a42427220 */ /* 0x080fe20000400000 */
[----:B------:R-:W-:Y:S01]  /*5a30*/  IADD3.X R7, R13, R11, R5, P1, P2 ;  /* 0x0000000b0d077210 */ /* 0x000fe20000fe4405 */
[----:B------:R-:W-:Y:S01]  /*5a40*/  @P0 STG.E.U16 desc[UR38][R8.64+0x2], R59 ;  /* 0x0000023b08000986 */ /* 0x000fe2000c101526 */
[----:B------:R-:W-:Y:S01]  /*5a50*/  ISETP.GT.AND P1, PT, R3, RZ, P4 ;  /* 0x000000ff0300720c */ /* 0x000fe20002724270 */
[-C--:B------:R-:W-:Y:S01]  /*5a60*/  FMUL R67, R67, R90.reuse ;  /* 0x0000005a43437220 */ /* 0x080fe20000400000 */
[----:B------:R-:W-:Y:S01]  /*5a70*/  ISETP.GT.AND P0, PT, R3, RZ, P3 ;  /* 0x000000ff0300720c */ /* 0x000fe20001f04270 */
[----:B------:R-:W-:Y:S01]  /*5a80*/  FMUL R68, R68, R90 ;  /* 0x0000005a44447220 */ /* 0x000fe20000400000 */
[----:B------:R-:W-:Y:S01]  /*5a90*/  F2FP.F16.F32.PACK_AB R60, RZ, R60 ;  /* 0x0000003cff3c723e */ /* 0x000fe200000000ff */
[-C--:B------:R-:W-:Y:S01]  /*5aa0*/  FMUL R69, R69, R90.reuse ;  /* 0x0000005a45457220 */ /* 0x080fe20000400000 */
[----:B------:R-:W-:Y:S01]  /*5ab0*/  F2FP.F16.F32.PACK_AB R61, RZ, R61 ;  /* 0x0000003dff3d723e */ /* 0x000fe200000000ff */
[-C--:B------:R-:W-:Y:S01]  /*5ac0*/  FMUL R70, R70, R90.reuse ;  /* 0x0000005a46467220 */ /* 0x080fe20000400000 */
[----:B------:R-:W-:Y:S01]  /*5ad0*/  F2FP.F16.F32.PACK_AB R63, RZ, R63 ;  /* 0x0000003fff3f723e */ /* 0x000fe200000000ff */
[----:B------:R-:W-:Y:S01]  /*5ae0*/  FMUL R71, R71, R90 ;  /* 0x0000005a47477220 */ /* 0x000fe20000400000 */
[----:B------:R-:W-:Y:S01]  /*5af0*/  F2FP.F16.F32.PACK_AB R62, RZ, R62 ;  /* 0x0000003eff3e723e */ /* 0x000fe200000000ff */
[----:B------:R-:W-:Y:S01]  /*5b00*/  FMUL R72, R72, R90 ;  /* 0x0000005a48487220 */ /* 0x000fe20000400000 */
[----:B------:R-:W-:Y:S01]  /*5b10*/  F2FP.F16.F32.PACK_AB R64, RZ, R64 ;  /* 0x00000040ff40723e */ /* 0x000fe200000000ff */
[----:B------:R-:W-:Y:S01]  /*5b20*/  @P1 STG.E.U16 desc[UR38][R10.64+0x10], R60 ;  /* 0x0000103c0a001986 */ /* 0x000fe2000c101526 */
[----:B------:R-:W-:Y:S01]  /*5b30*/  ISETP.GT.AND P1, PT, R3, 0x8, P4 ;  /* 0x000000080300780c */ /* 0x000fe20002724270 */
[-C--:B------:R-:W-:Y:S01]  /*5b40*/  FMUL R73, R73, R90.reuse ;  /* 0x0000005a49497220 */ /* 0x080fe20000400000 */
[----:B------:R-:W-:Y:S01]  /*5b50*/  ISETP.GT.AND P2, PT, R4, 0x11, PT ;  /* 0x000000110400780c */ /* 0x000fe20003f44270 */
[----:B------:R-:W-:Y:S01]  /*5b60*/  @P0 STG.E.U16 desc[UR38][R10.64+0x12], R61 ;  /* 0x0000123d0a000986 */ /* 0x000fe2000c101526 */
[----:B------:R-:W-:Y:S01]  /*5b70*/  ISETP.GT.AND P0, PT, R3, 0x8, P3 ;  /* 0x000000080300780c */ /* 0x000fe20001f04270 */
[-C--:B------:R-:W-:Y:S01]  /*5b80*/  FMUL R74, R74, R90.reuse ;  /* 0x0000005a4a4a7220 */ /* 0x080fe20000400000 */
[----:B------:R-:W-:Y:S01]  /*5b90*/  ISETP.GT.AND P3, PT, R4, 0x10, PT ;  /* 0x000000100400780c */ /* 0x000fe20003f64270 */
[-C--:B------:R-:W-:Y:S01]  /*5ba0*/  FMUL R75, R75, R90.reuse ;  /* 0x0000005a4b4b7220 */ /* 0x080fe20000400000 */
[----:B------:R-:W-:Y:S01]  /*5bb0*/  F2FP.F16.F32.PACK_AB R65, RZ, R65 ;  /* 0x00000041ff41723e */ /* 0x000fe200000000ff */
[----:B------:R-:W-:Y:S01]  /*5bc0*/  FMUL R76, R76, R90 ;  /* 0x0000005a4c4c7220 */ /* 0x000fe20000400000 */
[----:B------:R-:W-:Y:S01]  /*5bd0*/  F2FP.F16.F32.PACK_AB R66, RZ, R66 ;  /* 0x00000042ff42723e */ /* 0x000fe200000000ff */
[----:B------:R-:W-:Y:S01]  /*5be0*/  FMUL R77, R77, R90 ;  /* 0x0000005a4d4d7220 */ /* 0x000fe20000400000 */
[----:B------:R-:W-:Y:S01]  /*5bf0*/  F2FP.F16.F32.PACK_AB R67, RZ, R67 ;  /* 0x00000043ff43723e */ /* 0x000fe200000000ff */
[----:B------:R-:W-:Y:S01]  /*5c00*/  @P1 STG.E.U16 desc[UR38][R8.64+0x10], R62 ;  /* 0x0000103e08001986 */ /* 0x000fe2000c101526 */
[----:B------:R-:W-:Y:S01]  /*5c10*/  F2FP.F16.F32.PACK_AB R68, RZ, R68 ;  /* 0x00000044ff44723e */ /* 0x000fe200000000ff */
[-C--:B------:R-:W-:Y:S01]  /*5c20*/  FMUL R78, R78, R90.reuse ;  /* 0x0000005a4e4e7220 */ /* 0x080fe20000400000 */
[----:B------:R-:W-:Y:S01]  /*5c30*/  ISETP.GT.AND P1, PT, R4, 0x19, PT ;  /* 0x000000190400780c */ /* 0x000fe20003f24270 */
[----:B------:R-:W-:Y:S01]  /*5c40*/  @P0 STG.E.U16 desc[UR38][R8.64+0x12], R63 ;  /* 0x0000123f08000986 */ /* 0x000fe2000c101526 */
[----:B------:R-:W-:Y:S01]  /*5c50*/  ISETP.GT.AND P0, PT, R3, RZ, P3 ;  /* 0x000000ff0300720c */ /* 0x000fe20001f04270 */
[-C--:B------:R-:W-:Y:S01]  /*5c60*/  FMUL R79, R79, R90.reuse ;  /* 0x0000005a4f4f7220 */ /* 0x080fe20000400000 */
[----:B------:R-:W-:Y:S01]  /*5c70*/  F2FP.F16.F32.PACK_AB R69, RZ, R69 ;  /* 0x00000045ff45723e */ /* 0x000fe200000000ff */
[----:B------:R-:W-:Y:S01]  /*5c80*/  FMUL R80, R80, R90 ;  /* 0x0000005a50507220 */ /* 0x000fe20000400000 */
[----:B------:R-:W-:Y:S01]  /*5c90*/  F2FP.F16.F32.PACK_AB R70, RZ, R70 ;  /* 0x00000046ff46723e */ /* 0x000fe200000000ff */
        /* <DEDUP_REMOVED lines=8> */
[----:B------:R-:W-:Y:S01]  /*5d20*/  @P0 STG.E.U16 desc[UR38][R10.64+0x20], R64 ;  /* 0x000020400a000986 */ /* 0x000fe2000c101526 */
[----:B------:R-:W-:Y:S01]  /*5d30*/  ISETP.GT.AND P0, PT, R3, RZ, P2 ;  /* 0x000000ff0300720c */ /* 0x000fe20001704270 */
[-C--:B------:R-:W-:Y:S01]  /*5d40*/  FMUL R85, R85, R90.reuse ;  /* 0x0000005a55557220 */ /* 0x080fe20000400000 */
[----:B------:R-:W-:Y:S01]  /*5d50*/  F2FP.F16.F32.PACK_AB R75, RZ, R75 ;  /* 0x0000004bff4b723e */ /* 0x000fe200000000ff */
[-C--:B------:R-:W-:Y:S01]  /*5d60*/  FMUL R86, R86, R90.reuse ;  /* 0x0000005a56567220 */ /* 0x080fe20000400000 */
[----:B------:R-:W-:Y:S01]  /*5d70*/  ISETP.GT.AND P5, PT, R4, 0x28, PT ;  /* 0x000000280400780c */ /* 0x000fe20003fa4270 */
[----:B------:R-:W-:Y:S01]  /*5d80*/  FMUL R87, R87, R90 ;  /* 0x0000005a57577220 */ /* 0x000fe20000400000 */
[----:B------:R-:W-:Y:S01]  /*5d90*/  F2FP.F16.F32.PACK_AB R76, RZ, R76 ;  /* 0x0000004cff4c723e */ /* 0x000fe200000000ff */
[-C--:B------:R-:W-:Y:S01]  /*5da0*/  FMUL R24, R24, R90.reuse ;  /* 0x0000005a18187220 */ /* 0x080fe20000400000 */
[----:B------:R-:W-:Y:S01]  /*5db0*/  ISETP.GT.AND P4, PT, R4, 0x29, PT ;  /* 0x000000290400780c */ /* 0x000fe20003f84270 */
[-C--:B------:R-:W-:Y:S01]  /*5dc0*/  FMUL R25, R25, R90.reuse ;  /* 0x0000005a19197220 */ /* 0x080fe20000400000 */
[----:B------:R-:W-:Y:S01]  /*5dd0*/  F2FP.F16.F32.PACK_AB R77, RZ, R77 ;  /* 0x0000004dff4d723e */ /* 0x000fe200000000ff */
[----:B------:R-:W-:Y:S01]  /*5de0*/  FMUL R26, R26, R90 ;  /* 0x0000005a1a1a7220 */ /* 0x000fe20000400000 */
[----:B------:R-:W-:Y:S01]  /*5df0*/  F2FP.F16.F32.PACK_AB R78, RZ, R78 ;  /* 0x0000004eff4e723e */ /* 0x000fe200000000ff */
[----:B------:R-:W-:Y:S01]  /*5e00*/  @P0 STG.E.U16 desc[UR38][R10.64+0x22], R65 ;  /* 0x000022410a000986 */ /* 0x000fe2000c101526 */
[----:B------:R-:W-:Y:S01]  /*5e10*/  ISETP.GT.AND P0, PT, R3, 0x8, P3 ;  /* 0x000000080300780c */ /* 0x000fe20001f04270 */
[-C--:B------:R-:W-:Y:S01]  /*5e20*/  FMUL R27, R27, R90.reuse ;  /* 0x0000005a1b1b7220 */ /* 0x080fe20000400000 */
[----:B------:R-:W-:Y:S01]  /*5e30*/  F2FP.F16.F32.PACK_AB R79, RZ, R79 ;  /* 0x0000004fff4f723e */ /* 0x000fe200000000ff */
[-C--:B------:R-:W-:Y:S01]  /*5e40*/  FMUL R28, R28, R90.reuse ;  /* 0x0000005a1c1c7220 */ /* 0x080fe20000400000 */
[----:B------:R-:W-:Y:S01]  /*5e50*/  ISETP.GT.AND P3, PT, R4, 0x30, PT ;  /* 0x000000300400780c */ /* 0x000fe20003f64270 */
        /* <DEDUP_REMOVED lines=8> */
[----:B------:R-:W-:Y:S01]  /*5ee0*/  @P0 STG.E.U16 desc[UR38][R8.64+0x20], R66 ;  /* 0x0000204208000986 */ /* 0x000fe2000c101526 */
[----:B------:R-:W-:Y:S01]  /*5ef0*/  ISETP.GT.AND P0, PT, R3, 0x8, P2 ;  /* 0x000000080300780c */ /* 0x000fe20001704270 */
[-C--:B------:R-:W-:Y:S01]  /*5f00*/  FMUL R33, R33, R90.reuse ;  /* 0x0000005a21217220 */ /* 0x080fe20000400000 */
[----:B------:R-:W-:Y:S01]  /*5f10*/  ISETP.GT.AND P2, PT, R4, 0x18, PT ;  /* 0x000000180400780c */ /* 0x000fe20003f44270 */
[----:B------:R-:W-:Y:S01]  /*5f20*/  FMUL R34, R34, R90 ;  /* 0x0000005a22227220 */ /* 0x000fe20000400000 */
[----:B------:R-:W-:Y:S01]  /*5f30*/  F2FP.F16.F32.PACK_AB R84, RZ, R84 ;  /* 0x00000054ff54723e */ /* 0x000fe200000000ff */
[-C--:B------:R-:W-:Y:S01]  /*5f40*/  FMUL R35, R35, R90.reuse ;  /* 0x0000005a23237220 */ /* 0x080fe20000400000 */
[----:B------:R-:W-:Y:S01]  /*5f50*/  P2R R5, PR, RZ, 0x20 ;  /* 0x00000020ff057803 */ /* 0x000fe20000000000 */
[-C--:B------:R-:W-:Y:S01]  /*5f60*/  FMUL R36, R36, R90.reuse ;  /* 0x0000005a24247220 */ /* 0x080fe20000400000 */
[----:B------:R-:W-:Y:S01]  /*5f70*/  F2FP.F16.F32.PACK_AB R85, RZ, R85 ;  /* 0x00000055ff55723e */ /* 0x000fe200000000ff */
[----:B------:R-:W-:Y:S01]  /*5f80*/  FMUL R37, R37, R90 ;  /* 0x0000005a25257220 */ /* 0x000fe20000400000 */
[----:B------:R-:W-:Y:S01]  /*5f90*/  F2FP.F16.F32.PACK_AB R86, RZ, R86 ;  /* 0x00000056ff56723e */ /* 0x000fe200000000ff */
[-C--:B------:R-:W-:Y:S01]  /*5fa0*/  FMUL R38, R38, R90.reuse ;  /* 0x0000005a26267220 */ /* 0x080fe20000400000 */
[----:B------:R-:W-:Y:S01]  /*5fb0*/  F2FP.F16.F32.PACK_AB R87, RZ, R87 ;  /* 0x00000057ff57723e */ /* 0x000fe200000000ff */
[----:B------:R-:W-:Y:S01]  /*5fc0*/  @P0 STG.E.U16 desc[UR38][R8.64+0x22], R67 ;  /* 0x0000224308000986 */ /* 0x000fe2000c101526 */
[----:B------:R-:W-:Y:S01]  /*5fd0*/  ISETP.GT.AND P0, PT, R3, RZ, P2 ;  /* 0x000000ff0300720c */ /* 0x000fe20001704270 */
        /* <DEDUP_REMOVED lines=36> */
[----:B------:R-:W-:Y:S01]  /*6220*/  FMUL R55, R55, R90 ;  /* 0x0000005a37377220 */ /* 0x000fe20000400000 */
[----:B------:R-:W-:-:S02]  /*6230*/  F2FP.F16.F32.PACK_AB R39, RZ, R39 ;  /* 0x00000027ff27723e */ /* 0x000fc400000000ff */
[----:B------:R-:W-:Y:S01]  /*6240*/  F2FP.F16.F32.PACK_AB R40, RZ, R40 ;  /* 0x00000028ff28723e */ /* 0x000fe200000000ff */
[----:B------:R-:W-:Y:S01]  /*6250*/  @P0 STG.E.U16 desc[UR38][R8.64+0x30], R70 ;  /* 0x0000304608000986 */ /* 0x000fe2000c101526 */
[----:B------:R-:W-:Y:S02]  /*6260*/  ISETP.GT.AND P0, PT, R3, 0x8, P1 ;  /* 0x000000080300780c */ /* 0x000fe40000f04270 */
[----:B------:R-:W-:Y:S02]  /*6270*/  ISETP.GT.AND P1, PT, R4, 0x21, PT ;  /* 0x000000210400780c */ /* 0x000fe40003f24270 */
[----:B------:R-:W-:Y:S02]  /*6280*/  F2FP.F16.F32.PACK_AB R41, RZ, R41 ;  /* 0x00000029ff29723e */ /* 0x000fe400000000ff */
[----:B------:R-:W-:Y:S02]  /*6290*/  F2FP.F16.F32.PACK_AB R42, RZ, R42 ;  /* 0x0000002aff2a723e */ /* 0x000fe400000000ff */
[----:B------:R-:W-:-:S02]  /*62a0*/  F2FP.F16.F32.PACK_AB R43, RZ, R43 ;  /* 0x0000002bff2b723e */ /* 0x000fc400000000ff */
[----:B------:R-:W-:Y:S02]  /*62b0*/  F2FP.F16.F32.PACK_AB R44, RZ, R44 ;  /* 0x0000002cff2c723e */ /* 0x000fe400000000ff */
[----:B------:R-:W-:Y:S01]  /*62c0*/  F2FP.F16.F32.PACK_AB R45, RZ, R45 ;  /* 0x0000002dff2d723e */ /* 0x000fe200000000ff */
[----:B------:R-:W-:Y:S01]  /*62d0*/  @P0 STG.E.U16 desc[UR38][R8.64+0x32], R71 ;  /* 0x0000324708000986 */ /* 0x000fe2000c101526 */
[----:B------:R-:W-:Y:S02]  /*62e0*/  ISETP.GT.AND P0, PT, R3, RZ, P2 ;  /* 0x000000ff0300720c */ /* 0x000fe40001704270 */
[----:B------:R-:W-:Y:S02]  /*62f0*/  F2FP.F16.F32.PACK_AB R46, RZ, R46 ;  /* 0x0000002eff2e723e */ /* 0x000fe400000000ff */
[----:B------:R-:W-:Y:S02]  /*6300*/  F2FP.F16.F32.PACK_AB R47, RZ, R47 ;  /* 0x0000002fff2f723e */ /* 0x000fe400000000ff */
[----:B------:R-:W-:-:S02]  /*6310*/  F2FP.F16.F32.PACK_AB R48, RZ, R48 ;  /* 0x00000030ff30723e */ /* 0x000fc400000000ff */
[----:B------:R-:W-:Y:S02]  /*6320*/  F2FP.F16.F32.PACK_AB R49, RZ, R49 ;  /* 0x00000031ff31723e */ /* 0x000fe400000000ff */
[----:B------:R-:W-:Y:S02]  /*6330*/  F2FP.F16.F32.PACK_AB R50, RZ, R50 ;  /* 0x00000032ff32723e */ /* 0x000fe400000000ff */
[----:B------:R-:W-:Y:S01]  /*6340*/  F2FP.F16.F32.PACK_AB R51, RZ, R51 ;  /* 0x00000033ff33723e */ /* 0x000fe200000000ff */
[----:B------:R-:W-:Y:S01]  /*6350*/  @P0 STG.E.U16 desc[UR38][R10.64+0x40], R72 ;  /* 0x000040480a000986 */ /* 0x000fe2000c101526 */
[----:B------:R-:W-:Y:S02]  /*6360*/  ISETP.GT.AND P0, PT, R3, RZ, P1 ;  /* 0x000000ff0300720c */ /* 0x000fe40000f04270 */
[----:B------:R-:W-:Y:S02]  /*6370*/  F2FP.F16.F32.PACK_AB R52, RZ, R52 ;  /* 0x00000034ff34723e */ /* 0x000fe400000000ff */
[----:B------:R-:W-:-:S02]  /*6380*/  F2FP.F16.F32.PACK_AB R53, RZ, R53 ;  /* 0x00000035ff35723e */ /* 0x000fc400000000ff */
[----:B------:R-:W-:Y:S02]  /*6390*/  F2FP.F16.F32.PACK_AB R54, RZ, R54 ;  /* 0x00000036ff36723e */ /* 0x000fe400000000ff */
[----:B------:R-:W-:-:S05]  /*63a0*/  F2FP.F16.F32.PACK_AB R55, RZ, R55 ;  /* 0x00000037ff37723e */ /* 0x000fca00000000ff */
[----:B------:R-:W-:Y:S01]  /*63b0*/  @P0 STG.E.U16 desc[UR38][R10.64+0x42], R73 ;  /* 0x000042490a000986 */ /* 0x000fe2000c101526 */
[----:B------:R-:W-:Y:S02]  /*63c0*/  ISETP.GT.AND P0, PT, R3, 0x8, P2 ;  /* 0x000000080300780c */ /* 0x000fe40001704270 */
[----:B------:R-:W-:-:S11]  /*63d0*/  ISETP.GT.AND P2, PT, R4, 0x38, PT ;  /* 0x000000380400780c */ /* 0x000fd60003f44270 */
[----:B------:R-:W-:Y:S01]  /*63e0*/  @P0 STG.E.U16 desc[UR38][R8.64+0x40], R74 ;  /* 0x0000404a08000986 */ /* 0x000fe2000c101526 */
[----:B------:R-:W-:-:S13]  /*63f0*/  ISETP.GT.AND P0, PT, R3, 0x8, P1 ;  /* 0x000000080300780c */ /* 0x000fda0000f04270 */
[----:B------:R-:W-:Y:S01]  /*6400*/  @P0 STG.E.U16 desc[UR38][R8.64+0x42], R75 ;  /* 0x0000424b08000986 */ /* 0x000fe2000c101526 */
[----:B------:R-:W-:-:S13]  /*6410*/  ISETP.GT.AND P0, PT, R3, RZ, P5 ;  /* 0x000000ff0300720c */ /* 0x000fda0002f04270 */
[----:B------:R-:W-:Y:S01]  /*6420*/  @P0 STG.E.U16 desc[UR38][R10.64+0x50], R76 ;  /* 0x0000504c0a000986 */ /* 0x000fe2000c101526 */
[----:B------:R-:W-:-:S13]  /*6430*/  ISETP.GT.AND P0, PT, R3, RZ, P4 ;  /* 0x000000ff0300720c */ /* 0x000fda0002704270 */
[----:B------:R-:W-:Y:S01]  /*6440*/  @P0 STG.E.U16 desc[UR38][R10.64+0x52], R77 ;  /* 0x0000524d0a000986 */ /* 0x000fe2000c101526 */
[----:B------:R-:W-:-:S13]  /*6450*/  ISETP.GT.AND P0, PT, R3, 0x8, P5 ;  /* 0x000000080300780c */ /* 0x000fda0002f04270 */
[----:B------:R-:W-:Y:S01]  /*6460*/  @P0 STG.E.U16 desc[UR38][R8.64+0x50], R78 ;  /* 0x0000504e08000986 */ /* 0x000fe2000c101526 */
[----:B------:R-:W-:-:S13]  /*6470*/  ISETP.GT.AND P0, PT, R3, 0x8, P4 ;  /* 0x000000080300780c */ /* 0x000fda0002704270 */
[----:B------:R-:W-:Y:S01]  /*6480*/  @P0 STG.E.U16 desc[UR38][R8.64+0x52], R79 ;  /* 0x0000524f08000986 */ /* 0x000fe2000c101526 */
[----:B------:R-:W-:-:S13]  /*6490*/  ISETP.GT.AND P0, PT, R3, RZ, P3 ;  /* 0x000000ff0300720c */ /* 0x000fda0001f04270 */
[----:B------:R-:W-:Y:S01]  /*64a0*/  @P0 STG.E.U16 desc[UR38][R10.64+0x60], R80 ;  /* 0x000060500a000986 */ /* 0x000fe2000c101526 */
[----:B------:R-:W-:-:S04]  /*64b0*/  ISETP.GT.AND P0, PT, R4, 0x31, PT ;  /* 0x000000310400780c */ /* 0x000fc80003f04270 */
[----:B------:R-:W-:-:S13]  /*64c0*/  ISETP.GT.AND P1, PT, R3, RZ, P0 ;  /* 0x000000ff0300720c */ /* 0x000fda0000724270 */
[----:B------:R-:W-:Y:S01]  /*64d0*/  @P1 STG.E.U16 desc[UR38][R10.64+0x62], R81 ;  /* 0x000062510a001986 */ /* 0x000fe2000c101526 */
[----:B------:R-:W-:-:S13]  /*64e0*/  ISETP.GT.AND P1, PT, R3, 0x8, P3 ;  /* 0x000000080300780c */ /* 0x000fda0001f24270 */
[----:B------:R-:W-:Y:S01]  /*64f0*/  @P1 STG.E.U16 desc[UR38][R8.64+0x60], R82 ;  /* 0x0000605208001986 */ /* 0x000fe2000c101526 */
[----:B------:R-:W-:-:S13]  /*6500*/  ISETP.GT.AND P1, PT, R3, 0x8, P0 ;  /* 0x000000080300780c */ /* 0x000fda0000724270 */
[----:B------:R-:W-:Y:S01]  /*6510*/  @P1 STG.E.U16 desc[UR38][R8.64+0x62], R83 ;  /* 0x0000625308001986 */ /* 0x000fe2000c101526 */
[----:B------:R-:W-:-:S05]  /*6520*/  IADD3 R14, P1, R23, R8, RZ ;  /* 0x00000008170e7210 */ /* 0x000fca0007f3e0ff */
[----:B------:R-:W-:Y:S01]  /*6530*/  IMAD.X R15, R13, 0x1, R9, P1 ;  /* 0x000000010d0f7824 */ /* 0x000fe200008e0609 */
[----:B------:R-:W-:-:S13]  /*6540*/  ISETP.GT.AND P1, PT, R3, RZ, P2 ;  /* 0x000000ff0300720c */ /* 0x000fda0001724270 */
[----:B------:R-:W-:Y:S01]  /*6550*/  @P1 STG.E.U16 desc[UR38][R10.64+0x70], R84 ;  /* 0x000070540a001986 */ /* 0x000fe2000c101526 */
[----:B------:R-:W-:-:S05]  /*6560*/  IADD3 R20, P1, R23, R8, RZ ;  /* 0x0000000817147210 */ /* 0x000fca0007f3e0ff */
[----:B------:R-:W-:Y:S01]  /*6570*/  IMAD.X R21, R13, 0x1, R9, P1 ;  /* 0x000000010d157824 */ /* 0x000fe200008e0609 */
[----:B------:R-:W-:-:S05]  /*6580*/  IADD3 R12, P1, R23, R10, RZ ;  /* 0x0000000a170c7210 */ /* 0x000fca0007f3e0ff */
[----:B------:R-:W-:Y:S01]  /*6590*/  IMAD.X R13, R13, 0x1, R11, P1 ;  /* 0x000000010d0d7824 */ /* 0x000fe200008e060b */
[----:B------:R-:W-:-:S04]  /*65a0*/  ISETP.GT.AND P1, PT, R4, 0x39, PT ;  /* 0x000000390400780c */ /* 0x000fc80003f24270 */
[----:B------:R-:W-:-:S13]  /*65b0*/  ISETP.GT.AND P5, PT, R3, RZ, P1 ;  /* 0x000000ff0300720c */ /* 0x000fda0000fa4270 */
[----:B------:R-:W-:Y:S01]  /*65c0*/  @P5 STG.E.U16 desc[UR38][R10.64+0x72], R85 ;  /* 0x000072550a005986 */ /* 0x000fe2000c101526 */
[----:B------:R-:W-:-:S13]  /*65d0*/  ISETP.GT.AND P5, PT, R3, 0x8, P2 ;  /* 0x000000080300780c */ /* 0x000fda00017a4270 */
[----:B------:R-:W-:Y:S01]  /*65e0*/  @P5 STG.E.U16 desc[UR38][R8.64+0x70], R86 ;  /* 0x0000705608005986 */ /* 0x000fe2000c101526 */
[----:B------:R-:W-:-:S13]  /*65f0*/  ISETP.GT.AND P5, PT, R3, 0x8, P1 ;  /* 0x000000080300780c */ /* 0x000fda0000fa4270 */
[----:B------:R0:W-:Y:S01]  /*6600*/  @P5 STG.E.U16 desc[UR38][R8.64+0x72], R87 ;  /* 0x0000725708005986 */ /* 0x0001e2000c101526 */
[C---:B------:R-:W-:Y:S02]  /*6610*/  ISETP.GT.AND P5, PT, R3.reuse, 0x80, P6 ;  /* 0x000000800300780c */ /* 0x040fe400037a4270 */
[----:B------:R-:W-:-:S11]  /*6620*/  ISETP.GT.AND P6, PT, R3, 0x88, P6 ;  /* 0x000000880300780c */ /* 0x000fd600037c4270 */
[----:B------:R-:W-:Y:S01]  /*6630*/  @P5 STG.E.U16 desc[UR38][R12.64], R24 ;  /* 0x000000180c005986 */ /* 0x000fe2000c101526 */
[----:B------:R-:W-:-:S04]  /*6640*/  ISETP.GT.AND P5, PT, R4, 0x1, PT ;  /* 0x000000010400780c */ /* 0x000fc80003fa4270 */
[----:B------:R-:W-:-:S13]  /*6650*/  ISETP.GT.AND P5, PT, R3, 0x80, P5 ;  /* 0x000000800300780c */ /* 0x000fda0002fa4270 */
[----:B0-----:R-:W-:Y:S02]  /*6660*/  @P5 IMAD.MOV.U32 R8, RZ, RZ, R12 ;  /* 0x000000ffff085224 */ /* 0x001fe400078e000c */
[----:B------:R-:W-:-:S05]  /*6670*/  @P5 IMAD.MOV.U32 R9, RZ, RZ, R13 ;  /* 0x000000ffff095224 */ /* 0x000fca00078e000d */
[----:B------:R0:W-:Y:S01]  /*6680*/  @P5 STG.E.U16 desc[UR38][R8.64+0x2], R25 ;  /* 0x0000021908005986 */ /* 0x0001e2000c101526 */
[----:B------:R-:W-:-:S03]  /*6690*/  ISETP.NE.AND P5, PT, R5, RZ, PT ;  /* 0x000000ff0500720c */ /* 0x000fc60003fa5270 */
[----:B------:R-:W-:Y:S01]  /*66a0*/  @P6 STG.E.U16 desc[UR38][R14.64], R26 ;  /* 0x0000001a0e006986 */ /* 0x000fe2000c101526 */
[----:B------:R-:W-:-:S04]  /*66b0*/  ISETP.GT.AND P6, PT, R4, 0x1, PT ;  /* 0x000000010400780c */ /* 0x000fc80003fc4270 */
[----:B------:R-:W-:-:S13]  /*66c0*/  ISETP.GT.AND P6, PT, R3, 0x88, P6 ;  /* 0x000000880300780c */ /* 0x000fda00037c4270 */
[----:B------:R-:W-:Y:S01]  /*66d0*/  @P6 STG.E.U16 desc[UR38][R20.64+0x2], R27 ;  /* 0x0000021b14006986 */ /* 0x000fe2000c101526 */
[----:B------:R-:W-:-:S04]  /*66e0*/  ISETP.GT.AND P6, PT, R4, 0x8, PT ;  /* 0x000000080400780c */ /* 0x000fc80003fc4270 */
[----:B------:R-:W-:-:S13]  /*66f0*/  ISETP.GT.AND P6, PT, R3, 0x80, P6 ;  /* 0x000000800300780c */ /* 0x000fda00037c4270 */
[----:B0-----:R-:W-:Y:S02]  /*6700*/  @P6 IMAD.MOV.U32 R8, RZ, RZ, R12 ;  /* 0x000000ffff086224 */ /* 0x001fe400078e000c */
[----:B------:R-:W-:-:S05]  /*6710*/  @P6 IMAD.MOV.U32 R9, RZ, RZ, R13 ;  /* 0x000000ffff096224 */ /* 0x000fca00078e000d */
[----:B------:R0:W-:Y:S01]  /*6720*/  @P6 STG.E.U16 desc[UR38][R8.64+0x10], R28 ;  /* 0x0000101c08006986 */ /* 0x0001e2000c101526 */
[----:B------:R-:W-:-:S04]  /*6730*/  ISETP.GT.AND P6, PT, R4, 0x9, PT ;  /* 0x000000090400780c */ /* 0x000fc80003fc4270 */
[----:B------:R-:W-:-:S13]  /*6740*/  ISETP.GT.AND P6, PT, R3, 0x80, P6 ;  /* 0x000000800300780c */ /* 0x000fda00037c4270 */
[----:B0-----:R-:W-:Y:S02]  /*6750*/  @P6 IMAD.MOV.U32 R8, RZ, RZ, R12 ;  /* 0x000000ffff086224 */ /* 0x001fe400078e000c */
[----:B------:R-:W-:-:S05]  /*6760*/  @P6 IMAD.MOV.U32 R9, RZ, RZ, R13 ;  /* 0x000000ffff096224 */ /* 0x000fca00078e000d */
[----:B------:R0:W-:Y:S01]  /*6770*/  @P6 STG.E.U16 desc[UR38][R8.64+0x12], R29 ;  /* 0x0000121d08006986 */ /* 0x0001e2000c101526 */
[----:B------:R-:W-:-:S04]  /*6780*/  ISETP.GT.AND P6, PT, R4, 0x8, PT ;  /* 0x000000080400780c */ /* 0x000fc80003fc4270 */
[----:B------:R-:W-:-:S13]  /*6790*/  ISETP.GT.AND P6, PT, R3, 0x88, P6 ;  /* 0x000000880300780c */ /* 0x000fda00037c4270 */
        /* <DEDUP_REMOVED lines=45> */
[----:B------:R-:W-:Y:S01]  /*6a70*/  @P6 STG.E.U16 desc[UR38][R8.64+0x42], R41 ;  /* 0x0000422908006986 */ /* 0x000fe2000c101526 */
[----:B------:R-:W-:-:S04]  /*6a80*/  ISETP.GT.AND P6, PT, R4, 0x20, PT ;  /* 0x000000200400780c */ /* 0x000fc80003fc4270 */
[----:B------:R-:W-:-:S13]  /*6a90*/  ISETP.GT.AND P6, PT, R3, 0x88, P6 ;  /* 0x000000880300780c */ /* 0x000fda00037c4270 */
[----:B------:R-:W-:Y:S01]  /*6aa0*/  @P6 STG.E.U16 desc[UR38][R6.64+0x40], R42 ;  /* 0x0000402a06006986 */ /* 0x000fe2000c101526 */
[----:B------:R-:W-:-:S04]  /*6ab0*/  ISETP.GT.AND P6, PT, R4, 0x21, PT ;  /* 0x000000210400780c */ /* 0x000fc80003fc4270 */
[----:B------:R-:W-:-:S13]  /*6ac0*/  ISETP.GT.AND P6, PT, R3, 0x88, P6 ;  /* 0x000000880300780c */ /* 0x000fda00037c4270 */
[----:B------:R-:W-:Y:S02]  /*6ad0*/  @P6 IMAD.MOV.U32 R4, RZ, RZ, R6 ;  /* 0x000000ffff046224 */ /* 0x000fe400078e0006 */
[----:B------:R-:W-:-:S05]  /*6ae0*/  @P6 IMAD.MOV.U32 R5, RZ, RZ, R7 ;  /* 0x000000ffff056224 */ /* 0x000fca00078e0007 */
[----:B------:R0:W-:Y:S01]  /*6af0*/  @P6 STG.E.U16 desc[UR38][R4.64+0x42], R43 ;  /* 0x0000422b04006986 */ /* 0x0001e2000c101526 */
[C---:B------:R-:W-:Y:S02]  /*6b00*/  ISETP.GT.AND P6, PT, R3.reuse, 0x80, P5 ;  /* 0x000000800300780c */ /* 0x040fe40002fc4270 */
[----:B------:R-:W-:-:S11]  /*6b10*/  ISETP.GT.AND P5, PT, R3, 0x88, P5 ;  /* 0x000000880300780c */ /* 0x000fd60002fa4270 */
[----:B0-----:R-:W-:Y:S02]  /*6b20*/  @P6 IMAD.MOV.U32 R4, RZ, RZ, R12 ;  /* 0x000000ffff046224 */ /* 0x001fe400078e000c */
[----:B------:R-:W-:-:S05]  /*6b30*/  @P6 IMAD.MOV.U32 R5, RZ, RZ, R13 ;  /* 0x000000ffff056224 */ /* 0x000fca00078e000d */
[----:B------:R0:W-:Y:S01]  /*6b40*/  @P6 STG.E.U16 desc[UR38][R4.64+0x50], R44 ;  /* 0x0000502c04006986 */ /* 0x0001e2000c101526 */
[C---:B------:R-:W-:Y:S02]  /*6b50*/  ISETP.GT.AND P6, PT, R3.reuse, 0x80, P4 ;  /* 0x000000800300780c */ /* 0x040fe400027c4270 */
[----:B------:R-:W-:-:S11]  /*6b60*/  ISETP.GT.AND P4, PT, R3, 0x88, P4 ;  /* 0x000000880300780c */ /* 0x000fd60002784270 */
[----:B0-----:R-:W-:Y:S02]  /*6b70*/  @P6 IMAD.MOV.U32 R4, RZ, RZ, R12 ;  /* 0x000000ffff046224 */ /* 0x001fe400078e000c */
[----:B------:R-:W-:-:S05]  /*6b80*/  @P6 IMAD.MOV.U32 R5, RZ, RZ, R13 ;  /* 0x000000ffff056224 */ /* 0x000fca00078e000d */
[----:B------:R0:W-:Y:S02]  /*6b90*/  @P6 STG.E.U16 desc[UR38][R4.64+0x52], R45 ;  /* 0x0000522d04006986 */ /* 0x0001e4000c101526 */
[----:B0-----:R-:W-:Y:S02]  /*6ba0*/  @P5 IMAD.MOV.U32 R4, RZ, RZ, R6 ;  /* 0x000000ffff045224 */ /* 0x001fe400078e0006 */
[----:B------:R-:W-:-:S05]  /*6bb0*/  @P5 IMAD.MOV.U32 R5, RZ, RZ, R7 ;  /* 0x000000ffff055224 */ /* 0x000fca00078e0007 */
[----:B------:R0:W-:Y:S01]  /*6bc0*/  @P5 STG.E.U16 desc[UR38][R4.64+0x50], R46 ;  /* 0x0000502e04005986 */ /* 0x0001e2000c101526 */
[C---:B------:R-:W-:Y:S02]  /*6bd0*/  ISETP.GT.AND P5, PT, R3.reuse, 0x80, P3 ;  /* 0x000000800300780c */ /* 0x040fe40001fa4270 */
[----:B------:R-:W-:Y:S01]  /*6be0*/  ISETP.GT.AND P3, PT, R3, 0x88, P3 ;  /* 0x000000880300780c */ /* 0x000fe20001f64270 */
        /* <DEDUP_REMOVED lines=17> */
[----:B------:R0:W-:Y:S02]  /*6d00*/  @P3 STG.E.U16 desc[UR38][R4.64+0x60], R50 ;  /* 0x0000603204003986 */ /* 0x0001e4000c101526 */
[----:B0-----:R-:W-:Y:S02]  /*6d10*/  @P0 IMAD.MOV.U32 R4, RZ, RZ, R6 ;  /* 0x000000ffff040224 */ /* 0x001fe400078e0006 */
[----:B------:R-:W-:-:S05]  /*6d20*/  @P0 IMAD.MOV.U32 R5, RZ, RZ, R7 ;  /* 0x000000ffff050224 */ /* 0x000fca00078e0007 */
[----:B------:R0:W-:Y:S02]  /*6d30*/  @P0 STG.E.U16 desc[UR38][R4.64+0x62], R51 ;  /* 0x0000623304000986 */ /* 0x0001e4000c101526 */
[----:B0-----:R-:W-:Y:S02]  /*6d40*/  @P5 IMAD.MOV.U32 R4, RZ, RZ, R12 ;  /* 0x000000ffff045224 */ /* 0x001fe400078e000c */
[----:B------:R-:W-:-:S05]  /*6d50*/  @P5 IMAD.MOV.U32 R5, RZ, RZ, R13 ;  /* 0x000000ffff055224 */ /* 0x000fca00078e000d */
[----:B------:R0:W-:Y:S04]  /*6d60*/  @P5 STG.E.U16 desc[UR38][R4.64+0x70], R52 ;  /* 0x0000703404005986 */ /* 0x0001e8000c101526 */
[----:B------:R1:W-:Y:S01]  /*6d70*/  @P4 STG.E.U16 desc[UR38][R12.64+0x72], R53 ;  /* 0x000072350c004986 */ /* 0x0003e2000c101526 */
[----:B0-----:R-:W-:Y:S02]  /*6d80*/  @P2 IMAD.MOV.U32 R4, RZ, RZ, R6 ;  /* 0x000000ffff042224 */ /* 0x001fe400078e0006 */
[----:B------:R-:W-:-:S05]  /*6d90*/  @P2 IMAD.MOV.U32 R5, RZ, RZ, R7 ;  /* 0x000000ffff052224 */ /* 0x000fca00078e0007 */
[----:B------:R1:W-:Y:S04]  /*6da0*/  @P2 STG.E.U16 desc[UR38][R4.64+0x70], R54 ;  /* 0x0000703604002986 */ /* 0x0003e8000c101526 */
[----:B------:R1:W-:Y:S02]  /*6db0*/  @P1 STG.E.U16 desc[UR38][R6.64+0x72], R55 ;  /* 0x0000723706001986 */ /* 0x0003e4000c101526 */
.L_x_156:
[----:B------:R-:W-:Y:S05]  /*6dc0*/  BSYNC B0 ;  /* 0x0000000000007941 */ /* 0x000fea0003800000 */
.L_x_32:
[----:B------:R-:W-:Y:S01]  /*6dd0*/  IADD3 R16, P0, R16, UR36, RZ ;  /* 0x0000002410107c10 */ /* 0x000fe2000ff1e0ff */
[----:B------:R-:W-:Y:S01]  /*6de0*/  ULDC.64 UR4, c[0x0][0x650] ;  /* 0x0001940000047ab9 */ /* 0x000fe20000000a00 */
[----:B------:R-:W-:Y:S01]  /*6df0*/  PRMT R3, RZ, 0x7610, R3 ;  /* 0x00007610ff037816 */ /* 0x000fe20000000003 */
[----:B------:R-:W-:Y:S01]  /*6e00*/  IMAD.MOV.U32 R102, RZ, RZ, -0x1 ;  /* 0xffffffffff667424 */ /* 0x000fe200078e00ff */
[----:B------:R-:W-:Y:S01]  /*6e10*/  IADD3.X R17, R17, UR42, RZ, P0, !PT ;  /* 0x0000002a11117c10 */ /* 0x000fe200087fe4ff */
[----:B------:R-:W-:Y:S01]  /*6e20*/  IMAD.MOV.U32 R23, RZ, RZ, -0x1 ;  /* 0xffffffffff177424 */ /* 0x000fe200078e00ff */
[----:B------:R-:W-:-:S04]  /*6e30*/  ISETP.GE.U32.AND P0, PT, R16, UR4, PT ;  /* 0x0000000410007c0c */ /* 0x000fc8000bf06070 */
[----:B------:R-:W-:-:S13]  /*6e40*/  ISETP.GE.U32.AND.EX P0, PT, R17, UR5, PT, P0 ;  /* 0x0000000511007c0c */ /* 0x000fda000bf06100 */
[----:B------:R-:W-:Y:S05]  /*6e50*/  @P0 BRA `(.L_x_157) ;  /* 0x0000000400500947 */ /* 0x000fea0003800000 */
[----:B0-----:R-:W0:Y:S01]  /*6e60*/  LDC.64 R10, c[0x0][0x628] ;  /* 0x00018a00ff0a7b82 */ /* 0x001e220000000a00 */
[----:B-1----:R-:W1:Y:S01]  /*6e70*/  S2R R12, SR_CTAID.X ;  /* 0x00000000000c7919 */ /* 0x002e620000002500 */
[----:B----4-:R-:W-:Y:S02]  /*6e80*/  IMAD.MOV.U32 R8, RZ, RZ, R16 ;  /* 0x000000ffff087224 */ /* 0x010fe400078e0010 */
[----:B------:R-:W-:Y:S01]  /*6e90*/  IMAD.MOV.U32 R9, RZ, RZ, R17 ;  /* 0x000000ffff097224 */ /* 0x000fe200078e0011 */
[----:B------:R-:W4:Y:S03]  /*6ea0*/  S2R R20, SR_CTAID.Y ;  /* 0x0000000000147919 */ /* 0x000f260000002600 */
[----:B------:R-:W1:Y:S08]  /*6eb0*/  LDC R0, c[0x0][0x630] ;  /* 0x00018c00ff007b82 */ /* 0x000e700000000800 */
[----:B------:R-:W1:Y:S01]  /*6ec0*/  LDC.64 R14, c[0x0][0x620] ;  /* 0x00018800ff0e7b82 */ /* 0x000e620000000a00 */
[----:B0-----:R-:W-:-:S04]  /*6ed0*/  ISETP.NE.U32.AND P0, PT, R10, RZ, PT ;  /* 0x000000ff0a00720c */ /* 0x001fc80003f05070 */
[----:B------:R-:W-:-:S13]  /*6ee0*/  ISETP.NE.AND.EX P0, PT, R11, RZ, PT, P0 ;  /* 0x000000ff0b00720c */ /* 0x000fda0003f05300 */
[----:B-1--4-:R-:W-:Y:S05]  /*6ef0*/  @!P0 BRA `(.L_x_158) ;  /* 0x0000000000288947 */ /* 0x012fea0003800000 */
        /* <DEDUP_REMOVED lines=10> */
.L_x_158:
[-CC-:B------:R-:W-:Y:S01]  /*6fa0*/  SHF.R.U64 R23, R8, R0.reuse, R9.reuse ;  /* 0x0000000008177219 */ /* 0x180fe20000001209 */
[----:B------:R-:W0:Y:S01]  /*6fb0*/  LDC.64 R26, c[0x0][0x640] ;  /* 0x00019000ff1a7b82 */ /* 0x000e220000000a00 */
[----:B------:R-:W-:Y:S01]  /*6fc0*/  SHF.R.U32.HI R0, RZ, R0, R9 ;  /* 0x00000000ff007219 */ /* 0x000fe20000011609 */
[----:B------:R-:W-:Y:S01]  /*6fd0*/  ULDC UR4, c[0x0][0x150] ;  /* 0x0000540000047ab9 */ /* 0x000fe20000000800 */
[----:B------:R-:W-:Y:S02]  /*6fe0*/  IADD3 R3, P0, RZ, -R23, RZ ;  /* 0x80000017ff037210 */ /* 0x000fe40007f1e0ff */
[----:B------:R-:W-:-:S03]  /*6ff0*/  I2FP.F32.U32 R7, R12 ;  /* 0x0000000c00077245 */ /* 0x000fc60000201000 */
[----:B------:R-:W1:Y:S01]  /*7000*/  LDC R6, c[0x0][0x618] ;  /* 0x00018600ff067b82 */ /* 0x000e620000000800 */
[----:B------:R-:W-:Y:S02]  /*7010*/  IMAD.X R5, RZ, RZ, ~R0, P0 ;  /* 0x000000ffff057224 */ /* 0x000fe400000e0e00 */
[----:B------:R-:W-:Y:S01]  /*7020*/  FMUL R7, R7, UR4 ;  /* 0x0000000407077c20 */ /* 0x000fe20008400000 */
[----:B------:R-:W-:Y:S01]  /*7030*/  ULDC UR4, c[0x0][0x154] ;  /* 0x0000550000047ab9 */ /* 0x000fe20000000800 */
[-C--:B------:R-:W-:Y:S02]  /*7040*/  IMAD R0, R5, R14.reuse, RZ ;  /* 0x0000000e05007224 */ /* 0x080fe400078e02ff */
[C---:B------:R-:W-:Y:S01]  /*7050*/  IMAD.WIDE.U32 R4, R3.reuse, R14, R16 ;  /* 0x0000000e03047225 */ /* 0x040fe200078e0010 */
[----:B------:R-:W4:Y:S01]  /*7060*/  LDC R8, c[0x0][0x608] ;  /* 0x00018200ff087b82 */ /* 0x000f220000000800 */
[----:B------:R-:W2:Y:S02]  /*7070*/  F2I.U32.TRUNC.NTZ R7, R7 ;  /* 0x0000000700077305 */ /* 0x000ea4000020f000 */
[----:B------:R-:W-:Y:S01]  /*7080*/  IMAD R3, R3, R15, R0 ;  /* 0x0000000f03037224 */ /* 0x000fe200078e0200 */
[----:B------:R-:W-:-:S03]  /*7090*/  I2FP.F32.U32 R0, R20 ;  /* 0x0000001400007245 */ /* 0x000fc60000201000 */
[----:B------:R-:W-:Y:S01]  /*70a0*/  IMAD.IADD R3, R5, 0x1, R3 ;  /* 0x0000000105037824 */ /* 0x000fe200078e0203 */
[----:B------:R-:W3:Y:S01]  /*70b0*/  LDC R11, c[0x0][0x658] ;  /* 0x00019600ff0b7b82 */ /* 0x000ee20000000800 */
[----:B0-----:R-:W-:-:S04]  /*70c0*/  ISETP.NE.U32.AND P0, PT, R26, RZ, PT ;  /* 0x000000ff1a00720c */ /* 0x001fc80003f05070 */
[----:B------:R-:W-:-:S03]  /*70d0*/  ISETP.NE.AND.EX P0, PT, R27, RZ, PT, P0 ;  /* 0x000000ff1b00720c */ /* 0x000fc60003f05300 */
[----:B------:R-:W0:Y:S01]  /*70e0*/  LDC R9, c[0x0][0x144] ;  /* 0x00005100ff097b82 */ /* 0x000e220000000800 */
[-C--:B-1----:R-:W-:Y:S01]  /*70f0*/  SHF.R.U64 R10, R4, R6.reuse, R3 ;  /* 0x00000006040a7219 */ /* 0x082fe20000001203 */
[----:B--2---:R-:W-:Y:S01]  /*7100*/  IMAD.MOV R7, RZ, RZ, -R7 ;  /* 0x000000ffff077224 */ /* 0x004fe200078e0a07 */
[----:B------:R-:W-:Y:S01]  /*7110*/  SHF.R.U32.HI R3, RZ, R6, R3 ;  /* 0x00000006ff037219 */ /* 0x000fe20000011603 */
[----:B------:R-:W-:-:S04]  /*7120*/  FMUL R6, R0, UR4 ;  /* 0x0000000400067c20 */ /* 0x000fc80008400000 */
[----:B------:R-:W1:Y:S01]  /*7130*/  LDC R21, c[0x0][0x148] ;  /* 0x00005200ff157b82 */ /* 0x000e620000000800 */
[----:B------:R2:W0:Y:S01]  /*7140*/  F2I.U32.TRUNC.NTZ R14, R6 ;  /* 0x00000006000e7305 */ /* 0x000422000020f000 */
[-CC-:B----4-:R-:W-:Y:S02]  /*7150*/  SHF.R.U64 R13, R10, R8.reuse, R3.reuse ;  /* 0x000000080a0d7219 */ /* 0x190fe40000001203 */
[----:B------:R-:W-:-:S04]  /*7160*/  SHF.R.U32.HI R0, RZ, R8, R3 ;  /* 0x00000008ff007219 */ /* 0x000fc80000011603 */
[----:B------:R-:W4:Y:S01]  /*7170*/  LDC R24, c[0x0][0x600] ;  /* 0x00018000ff187b82 */ /* 0x000f220000000800 */
[-CC-:B---3--:R-:W-:Y:S02]  /*7180*/  SHF.R.U64 R15, R13, R11.reuse, R0.reuse ;  /* 0x0000000b0d0f7219 */ /* 0x188fe40000001200 */
[----:B------:R-:W-:-:S03]  /*7190*/  SHF.R.U32.HI R5, RZ, R11, R0 ;  /* 0x0000000bff057219 */ /* 0x000fc60000011600 */
[----:B------:R-:W-:Y:S02]  /*71a0*/  IMAD.MOV.U32 R4, RZ, RZ, R15 ;  /* 0x000000ffff047224 */ /* 0x000fe400078e000f */
[----:B------:R-:W3:Y:S01]  /*71b0*/  LDC R28, c[0x0][0x648] ;  /* 0x00019200ff1c7b82 */ /* 0x000ee20000000800 */
[----:B0-----:R-:W-:-:S07]  /*71c0*/  IMAD R25, R9, R7, R12 ;  /* 0x0000000709197224 */ /* 0x001fce00078e020c */
[----:B------:R-:W0:Y:S08]  /*71d0*/  LDC R29, c[0x0][0x638] ;  /* 0x00018e00ff1d7b82 */ /* 0x000e300000000800 */
[----:B------:R-:W0:Y:S01]  /*71e0*/  LDC R30, c[0x0][0x610] ;  /* 0x00018400ff1e7b82 */ /* 0x000e220000000800 */
[----:B-12-4-:R-:W-:Y:S05]  /*71f0*/  @!P0 BRA `(.L_x_159) ;  /* 0x0000000000288947 */ /* 0x016fea0003800000 */
[----:B------:R-:W1:Y:S02]  /*7200*/  LDC R0, c[0x0][0x64c] ;  /* 0x00019300ff007b82 */ /* 0x000e640000000800 */
[----:B-1----:R-:W-:-:S05]  /*7210*/  IADD3 R3, P0, R15, R0, RZ ;  /* 0x000000000f037210 */ /* 0x002fca0007f1e0ff */
        /* <DEDUP_REMOVED lines=8> */
.L_x_159:
[----:B------:R-:W-:Y:S01]  /*72a0*/  ISETP.NE.AND P0, PT, R2, 0x1, PT ;  /* 0x000000010200780c */ /* 0x000fe20003f05270 */
[----:B------:R-:W-:Y:S01]  /*72b0*/  IMAD.MOV R14, RZ, RZ, -R14 ;  /* 0x000000ffff0e7224 */ /* 0x000fe200078e0a0e */
[----:B---3--:R-:W-:Y:S01]  /*72c0*/  SHF.R.U64 R0, R4, R28, R5 ;  /* 0x0000001c04007219 */ /* 0x008fe20000001205 */
[----:B------:R-:W-:Y:S01]  /*72d0*/  VIADD R5, R24, 0xffffffff ;  /* 0xffffffff18057836 */ /* 0x000fe20000000000 */
[----:B------:R-:W-:-:S03]  /*72e0*/  LOP3.LUT R3, R13, R100, RZ, 0xc0, !PT ;  /* 0x000000640d037212 */ /* 0x000fc600078ec0ff */
[----:B------:R-:W-:Y:S01]  /*72f0*/  IMAD.MOV R4, RZ, RZ, -R0 ;  /* 0x000000ffff047224 */ /* 0x000fe200078e0a00 */
[----:B------:R-:W-:Y:S01]  /*7300*/  LOP3.LUT R10, R10, R5, RZ, 0xc0, !PT ;  /* 0x000000050a0a7212 */ /* 0x000fe200078ec0ff */
[----:B------:R-:W-:Y:S02]  /*7310*/  IMAD R0, R96, R0, R3 ;  /* 0x0000000060007224 */ /* 0x000fe400078e0203 */
[----:B0-----:R-:W-:Y:S02]  /*7320*/  IMAD R3, R4, R29, R15 ;  /* 0x0000001d04037224 */ /* 0x001fe400078e020f */
[----:B------:R-:W-:Y:S02]  /*7330*/  @P0 IMAD R25, R21, R14, R20 ;  /* 0x0000000e15190224 */ /* 0x000fe400078e0214 */
[----:B------:R-:W-:Y:S02]  /*7340*/  IMAD R5, R3, R24, R10 ;  /* 0x0000001803057224 */ /* 0x000fe400078e020a */
[----:B------:R-:W-:-:S02]  /*7350*/  IMAD R0, R0, R30, R25 ;  /* 0x0000001e00007224 */ /* 0x000fc400078e0219 */
[----:B------:R-:W-:-:S03]  /*7360*/  IMAD.MOV.U32 R4, RZ, RZ, 0x1 ;  /* 0x00000001ff047424 */ /* 0x000fc600078e00ff */
[----:B------:R-:W-:Y:S02]  /*7370*/  SEL R102, R5, R0, !P0 ;  /* 0x0000000005667207 */ /* 0x000fe40004000000 */
[----:B------:R-:W-:Y:S02]  /*7380*/  PRMT R3, R4, 0x7610, R3 ;  /* 0x0000761004037816 */ /* 0x000fe40000000003 */
[----:B------:R-:W-:-:S07]  /*7390*/  SEL R0, R0, R5, !P0 ;  /* 0x0000000500007207 */ /* 0x000fce0004000000 */
.L_x_157:
[----:B------:R-:W-:Y:S01]  /*73a0*/  LOP3.LUT P0, RZ, R3, 0xff, RZ, 0xc0, !PT ;  /* 0x000000ff03ff7812 */ /* 0x000fe2000780c0ff */
[----:B------:R-:W-:-:S12]  /*73b0*/  IMAD.MOV.U32 R109, RZ, RZ, R0 ;  /* 0x000000ffff6d7224 */ /* 0x000fd800078e0000 */
[----:B------:R-:W-:Y:S05]  /*73c0*/  @P0 BRA `(.L_x_160) ;  /* 0xffffffa000340947 */ /* 0x000fea000383ffff */
[----:B------:R-:W-:Y:S05]  /*73d0*/  EXIT ;  /* 0x000000000000794d */ /* 0x000fea0003800000 */
.L_x_7:
        /* <DEDUP_REMOVED lines=26> */
.L_x_162:
[----:B------:R-:W0:Y:S01]  /*7580*/  LDC.64 R28, c[0x0][0x640] ;  /* 0x00019000ff1c7b82 */ /* 0x000e220000000a00 */
[-CC-:B------:R-:W-:Y:S01]  /*7590*/  SHF.R.U64 R22, R14, R6.reuse, R15.reuse ;  /* 0x000000060e167219 */ /* 0x180fe2000000120f */
[----:B------:R-:W-:Y:S01]  /*75a0*/  IMAD.MOV.U32 R30, RZ, RZ, 0x1 ;  /* 0x00000001ff1e7424 */ /* 0x000fe200078e00ff */
[----:B------:R-:W-:Y:S02]  /*75b0*/  SHF.R.U32.HI R6, RZ, R6, R15 ;  /* 0x00000006ff067219 */ /* 0x000fe4000001160f */
[----:B------:R-:W-:-:S03]  /*75c0*/  IADD3 R13, P0, RZ, -R22, RZ ;  /* 0x80000016ff0d7210 */ /* 0x000fc60007f1e0ff */
[----:B------:R-:W1:Y:S02]  /*75d0*/  LDC R12, c[0x0][0x618] ;  /* 0x00018600ff0c7b82 */ /* 0x000e640000000800 */
[----:B------:R-:W-:-:S04]  /*75e0*/  IMAD.X R11, RZ, RZ, ~R6, P0 ;  /* 0x000000ffff0b7224 */ /* 0x000fc800000e0e06 */
[-C--:B------:R-:W-:Y:S02]  /*75f0*/  IMAD R6, R11, R26.reuse, RZ ;  /* 0x0000001a0b067224 */ /* 0x080fe400078e02ff */
[----:B------:R-:W2:Y:S01]  /*7600*/  LDC R14, c[0x0][0x608] ;  /* 0x00018200ff0e7b82 */ /* 0x000ea20000000800 */
[----:B------:R-:W-:-:S04]  /*7610*/  IMAD.WIDE.U32 R10, R13, R26, R16 ;  /* 0x0000001a0d0a7225 */ /* 0x000fc800078e0010 */
[----:B------:R-:W-:-:S03]  /*7620*/  IMAD R13, R13, R27, R6 ;  /* 0x0000001b0d0d7224 */ /* 0x000fc600078e0206 */
[----:B------:R-:W3:Y:S01]  /*7630*/  LDC R25, c[0x0][0x658] ;  /* 0x00019600ff197b82 */ /* 0x000ee20000000800 */
[----:B------:R-:W-:Y:S01]  /*7640*/  IMAD.IADD R11, R11, 0x1, R13 ;  /* 0x000000010b0b7824 */ /* 0x000fe200078e020d */
[----:B0-----:R-:W-:-:S04]  /*7650*/  ISETP.NE.U32.AND P0, PT, R28, RZ, PT ;  /* 0x000000ff1c00720c */ /* 0x001fc80003f05070 */
[----:B------:R-:W-:Y:S02]  /*7660*/  ISETP.NE.AND.EX P0, PT, R29, RZ, PT, P0 ;  /* 0x000000ff1d00720c */ /* 0x000fe40003f05300 */
[----:B------:R-:W0:Y:S01]  /*7670*/  LDC R20, c[0x0][0x600] ;  /* 0x00018000ff147b82 */ /* 0x000e220000000800 */
[-CC-:B-1----:R-:W-:Y:S01]  /*7680*/  SHF.R.U64 R8, R10, R12.reuse, R11.reuse ;  /* 0x0000000c0a087219 */ /* 0x182fe2000000120b */
[----:B------:R-:W-:Y:S01]  /*7690*/  IMAD.MOV.U32 R10, RZ, RZ, -0x1 ;  /* 0xffffffffff0a7424 */ /* 0x000fe200078e00ff */
[----:B------:R-:W-:-:S05]  /*76a0*/  SHF.R.U32.HI R11, RZ, R12, R11 ;  /* 0x0000000cff0b7219 */ /* 0x000fca000001160b */
[----:B------:R-:W1:Y:S01]  /*76b0*/  LDC R26, c[0x0][0x648] ;  /* 0x00019200ff1a7b82 */ /* 0x000e620000000800 */
[-CC-:B--2---:R-:W-:Y:S02]  /*76c0*/  SHF.R.U64 R21, R8, R14.reuse, R11.reuse ;  /* 0x0000000e08157219 */ /* 0x184fe4000000120b */
[----:B------:R-:W-:-:S05]  /*76d0*/  SHF.R.U32.HI R6, RZ, R14, R11 ;  /* 0x0000000eff067219 */ /* 0x000fca000001160b */
[----:B------:R-:W2:Y:S01]  /*76e0*/  LDC R27, c[0x0][0x638] ;  /* 0x00018e00ff1b7b82 */ /* 0x000ea20000000800 */
[-C--:B---3--:R-:W-:Y:S02]  /*76f0*/  SHF.L.U32 R10, R10, R25.reuse, RZ ;  /* 0x000000190a0a7219 */ /* 0x088fe400000006ff */
[-CC-:B------:R-:W-:Y:S02]  /*7700*/  SHF.R.U64 R23, R21, R25.reuse, R6.reuse ;  /* 0x0000001915177219 */ /* 0x180fe40000001206 */
[----:B------:R-:W-:Y:S02]  /*7710*/  LOP3.LUT R32, RZ, R10, RZ, 0x33, !PT ;  /* 0x0000000aff207212 */ /* 0x000fe400078e33ff */
[----:B------:R-:W-:Y:S01]  /*7720*/  SHF.R.U32.HI R11, RZ, R25, R6 ;  /* 0x00000019ff0b7219 */ /* 0x000fe20000011606 */
[----:B------:R-:W3:Y:S01]  /*7730*/  LDC R31, c[0x0][0x610] ;  /* 0x00018400ff1f7b82 */ /* 0x000ee20000000800 */
[----:B------:R-:W-:Y:S01]  /*7740*/  IMAD.MOV.U32 R10, RZ, RZ, R23 ;  /* 0x000000ffff0a7224 */ /* 0x000fe200078e0017 */
[----:B------:R-:W-:Y:S06]  /*7750*/  @!P0 BRA `(.L_x_163) ;  /* 0x0000000000288947 */ /* 0x000fec0003800000 */
        /* <DEDUP_REMOVED lines=10> */
.L_x_163:
[----:B------:R-:W-:Y:S02]  /*7800*/  ISETP.NE.AND P0, PT, R2, 0x1, PT ;  /* 0x000000010200780c */ /* 0x000fe40003f05270 */
[----:B-1----:R-:W-:Y:S01]  /*7810*/  SHF.R.U64 R6, R10, R26, R11 ;  /* 0x0000001a0a067219 */ /* 0x002fe2000000120b */
[----:B0-----:R-:W-:Y:S01]  /*7820*/  VIADD R11, R20, 0xffffffff ;  /* 0xffffffff140b7836 */ /* 0x001fe20000000000 */
[----:B------:R-:W-:Y:S02]  /*7830*/  SHF.L.U32 R30, R30, R25, RZ ;  /* 0x000000191e1e7219 */ /* 0x000fe400000006ff */
[----:B------:R-:W-:Y:S01]  /*7840*/  LOP3.LUT R5, R21, R32, RZ, 0xc0, !PT ;  /* 0x0000002015057212 */ /* 0x000fe200078ec0ff */
[----:B------:R-:W-:-:S04]  /*7850*/  IMAD.MOV R10, RZ, RZ, -R6 ;  /* 0x000000ffff0a7224 */ /* 0x000fc800078e0a06 */
[----:B------:R-:W-:Y:S01]  /*7860*/  IMAD R6, R30, R6, R5 ;  /* 0x000000061e067224 */ /* 0x000fe200078e0205 */
[----:B------:R-:W-:Y:S01]  /*7870*/  LOP3.LUT R5, R8, R11, RZ, 0xc0, !PT ;  /* 0x0000000b08057212 */ /* 0x000fe200078ec0ff */
[----:B------:R-:W-:Y:S02]  /*7880*/  @P0 IMAD R7, R9, R24, R4 ;  /* 0x0000001809070224 */ /* 0x000fe400078e0204 */
[----:B--2---:R-:W-:Y:S02]  /*7890*/  IMAD R4, R10, R27, R23 ;  /* 0x0000001b0a047224 */ /* 0x004fe400078e0217 */
[----:B---3--:R-:W-:Y:S02]  /*78a0*/  IMAD R7, R6, R31, R7 ;  /* 0x0000001f06077224 */ /* 0x008fe400078e0207 */
[----:B------:R-:W-:Y:S02]  /*78b0*/  IMAD R4, R4, R20, R5 ;  /* 0x0000001404047224 */ /* 0x000fe400078e0205 */
[----:B------:R-:W-:-:S02]  /*78c0*/  IMAD.MOV.U32 R8, RZ, RZ, 0x1 ;  /* 0x00000001ff087424 */ /* 0x000fc400078e00ff */
[----:B------:R-:W-:Y:S01]  /*78d0*/  IMAD.MOV.U32 R6, RZ, RZ, R22 ;  /* 0x000000ffff067224 */ /* 0x000fe200078e0016 */
[----:B------:R-:W-:Y:S02]  /*78e0*/  SEL R20, R4, R7, !P0 ;  /* 0x0000000704147207 */ /* 0x000fe40004000000 */
[----:B------:R-:W-:-:S07]  /*78f0*/  SEL R21, R7, R4, !P0 ;  /* 0x0000000407157207 */ /* 0x000fce0004000000 */
.L_x_161:
[----:B------:R-:W-:-:S08]  /*7900*/  NOP ;  /* 0x0000000000007918 */ /* 0x000fd00000000000 */
[----:B------:R-:W0:-:S00]  /*7910*/  USETMAXREG.DEALLOC.CTAPOOL 0x28 ;  /* 0x00000028000079c8 */ /* 0x000e0000080e0500 */
[----:B0-----:R-:W-:-:S13]  /*7920*/  ISETP.NE.AND P0, PT, R3, RZ, PT ;  /* 0x000000ff0300720c */ /* 0x001fda0003f05270 */
[----:B------:R-:W-:Y:S05]  /*7930*/  @P0 EXIT ;  /* 0x000000000000094d */ /* 0x000fea0003800000 */
[----:B------:R-:W-:Y:S01]  /*7940*/  LOP3.LUT P0, RZ, R8, 0xff, RZ, 0xc0, !PT ;  /* 0x000000ff08ff7812 */ /* 0x000fe2000780c0ff */
[----:B------:R-:W-:Y:S02]  /*7950*/  IMAD.MOV.U32 R3, RZ, RZ, 0x1 ;  /* 0x00000001ff037424 */ /* 0x000fe400078e00ff */
[----:B------:R-:W-:-:S10]  /*7960*/  IMAD.MOV.U32 R8, RZ, RZ, RZ ;  /* 0x000000ffff087224 */ /* 0x000fd400078e00ff */
[----:B------:R-:W-:Y:S05]  /*7970*/  @!P0 BRA `(.L_x_164) ;  /* 0x0000000c002c8947 */ /* 0x000fea0003800000 */
[----:B------:R-:W0:Y:S01]  /*7980*/  LDC R3, c[0x0][0x28c] ;  /* 0x0000a300ff037b82 */ /* 0x000e220000000800 */
[----:B------:R-:W1:Y:S01]  /*7990*/  S2R R12, SR_CgaCtaId ;  /* 0x00000000000c7919 */ /* 0x000e620000008800 */
[----:B------:R-:W-:Y:S01]  /*79a0*/  ULDC UR5, c[0x0][0x658] ;  /* 0x0001960000057ab9 */ /* 0x000fe20000000800 */
[----:B------:R-:W-:Y:S01]  /*79b0*/  UMOV UR6, 0xffffffff ;  /* 0xffffffff00067882 */ /* 0x000fe20000000000 */
[----:B------:R-:W-:Y:S01]  /*79c0*/  BSSY B0, `(.L_x_164) ;  /* 0x00000c6000007945 */ /* 0x000fe20003800000 */
[----:B------:R-:W-:Y:S01]  /*79d0*/  USHF.L.U32 UR6, UR6, UR5, URZ ;  /* 0x0000000506067299 */ /* 0x000fe2000800063f */
[----:B------:R-:W-:Y:S01]  /*79e0*/  IMAD.MOV.U32 R10, RZ, RZ, 0x1 ;  /* 0x00000001ff0a7424 */ /* 0x000fe200078e00ff */
[----:B------:R-:W-:Y:S01]  /*79f0*/  LOP3.LUT R19, R18, 0x2, RZ, 0xfc, !PT ;  /* 0x0000000212137812 */ /* 0x000fe200078efcff */
[----:B------:R-:W-:Y:S01]  /*7a00*/  IMAD.MOV.U32 R8, RZ, RZ, RZ ;  /* 0x000000ffff087224 */ /* 0x000fe200078e00ff */
[----:B------:R-:W-:Y:S01]  /*7a10*/  ULDC UR4, c[0x0][0x600] ;  /* 0x0001800000047ab9 */ /* 0x000fe20000000800 */
[----:B------:R-:W-:Y:S01]  /*7a20*/  UMOV UR7, 0x1 ;  /* 0x0000000100077882 */ /* 0x000fe20000000000 */
[----:B------:R-:W-:-:S02]  /*7a30*/  UIADD3 UR15, UR4, -0x1, URZ ;  /* 0xffffffff040f7890 */ /* 0x000fc4000fffe03f */
[----:B------:R-:W-:Y:S02]  /*7a40*/  USHF.L.U32 UR17, UR7, UR5, URZ ;  /* 0x0000000507117299 */ /* 0x000fe4000800063f */
[----:B------:R-:W-:Y:S01]  /*7a50*/  ULOP3.LUT UR16, URZ, UR6, URZ, 0x33, !UPT ;  /* 0x000000063f107292 */ /* 0x000fe2000f8e333f */
[----:B------:R-:W-:Y:S01]  /*7a60*/  ULDC.64 UR20, c[0x0][0x198] ;  /* 0x0000660000147ab9 */ /* 0x000fe20000000a00 */
[----:B0-----:R-:W-:-:S05]  /*7a70*/  VIADD R3, R3, 0x1f ;  /* 0x0000001f03037836 */ /* 0x001fca0000000000 */
[----:B------:R-:W-:-:S04]  /*7a80*/  SHF.R.S32.HI R4, RZ, 0x1f, R3 ;  /* 0x0000001fff047819 */ /* 0x000fc80000011403 */
[----:B------:R-:W-:Y:S01]  /*7a90*/  LEA.HI R4, R4, R3, RZ, 0x5 ;  /* 0x0000000304047211 */ /* 0x000fe200078f28ff */
[C---:B-1----:R-:W-:Y:S02]  /*7aa0*/  IMAD.SHL.U32 R11, R12.reuse, 0x20, RZ ;  /* 0x000000200c0b7824 */ /* 0x042fe400078e00ff */
[----:B------:R-:W-:Y:S01]  /*7ab0*/  IMAD.SHL.U32 R12, R12, 0x400, RZ ;  /* 0x000004000c0c7824 */ /* 0x000fe200078e00ff */
[----:B------:R-:W-:Y:S01]  /*7ac0*/  SHF.R.S32.HI R9, RZ, 0x5, R4 ;  /* 0x00000005ff097819 */ /* 0x000fe20000011404 */
[----:B------:R-:W-:Y:S01]  /*7ad0*/  IMAD.MOV.U32 R3, RZ, RZ, 0x1 ;  /* 0x00000001ff037424 */ /* 0x000fe200078e00ff */
[----:B------:R-:W-:Y:S02]  /*7ae0*/  LOP3.LUT R11, R11, 0x20, RZ, 0xc0, !PT ;  /* 0x000000200b0b7812 */ /* 0x000fe400078ec0ff */
[----:B------:R-:W-:Y:S01]  /*7af0*/  LOP3.LUT R12, R12, 0x400, RZ, 0xc0, !PT ;  /* 0x000004000c0c7812 */ /* 0x000fe200078ec0ff */
[----:B------:R-:W-:-:S07]  /*7b00*/  VIADD R13, R9, 0x1 ;  /* 0x00000001090d7836 */ /* 0x000fce0000000000 */
.L_x_175:
[----:B------:R-:W-:-:S03]  /*7b10*/  UMOV UR4, 0xffffffff ;  /* 0xffffffff00047882 */ /* 0x000fc60000000000 */
[----:B------:R-:W-:Y:S05]  /*7b20*/  BRA.DIV UR4, `(.L_x_165) ;  /* 0x0000000e04a87947 */ /* 0x000fea000b800000 */
[----:B------:R-:W-:-:S13]  /*7b30*/  ELECT P6, URZ, PT ;  /* 0x00000000003f782f */ /* 0x000fda00038c0000 */
.L_x_186:
[----:B------:R-:W0:Y:S01]  /*7b40*/  LDC R4, c[0x0][0x28c] ;  /* 0x0000a300ff047b82 */ /* 0x000e220000000800 */
[----:B------:R-:W-:Y:S01]  /*7b50*/  BSSY B1, `(.L_x_166) ;  /* 0x0000038000017945 */ /* 0x000fe20003800000 */
[----:B0-----:R-:W-:-:S13]  /*7b60*/  ISETP.LT.OR P6, PT, R4, 0x1, !P6 ;  /* 0x000000010400780c */ /* 0x001fda00077c1670 */
[----:B------:R-:W-:Y:S05]  /*7b70*/  @P6 BRA `(.L_x_167) ;  /* 0x0000000000d46947 */ /* 0x000fea0003800000 */
[----:B------:R-:W-:Y:S02]  /*7b80*/  IMAD R20, R20, 0x40, R11 ;  /* 0x0000004014147824 */ /* 0x000fe400078e020b */
[----:B------:R-:W-:Y:S02]  /*7b90*/  IMAD.SHL.U32 R21, R21, 0x100, RZ ;  /* 0x0000010015157824 */ /* 0x000fe400078e00ff */
[----:B------:R-:W-:Y:S02]  /*7ba0*/  IMAD.MOV.U32 R24, RZ, RZ, RZ ;  /* 0x000000ffff187224 */ /* 0x000fe400078e00ff */
[----:B------:R-:W-:Y:S02]  /*7bb0*/  IMAD.MOV.U32 R4, RZ, RZ, R13 ;  /* 0x000000ffff047224 */ /* 0x000fe400078e000d */
[----:B------:R-:W-:Y:S02]  /*7bc0*/  IMAD.MOV.U32 R5, RZ, RZ, R3 ;  /* 0x000000ffff057224 */ /* 0x000fe400078e0003 */
[----:B------:R-:W-:-:S07]  /*7bd0*/  IMAD.MOV.U32 R7, RZ, RZ, R8 ;  /* 0x000000ffff077224 */ /* 0x000fce00078e0008 */
.L_x_170:
[----:B------:R-:W0:Y:S01]  /*7be0*/  S2R R15, SR_CgaCtaId ;  /* 0x00000000000f7919 */ /* 0x000e220000008800 */
[----:B------:R-:W-:Y:S02]  /*7bf0*/  MOV R14, 0x400 ;  /* 0x00000400000e7802 */ /* 0x000fe40000000f00 */
[----:B------:R-:W-:Y:S02]  /*7c00*/  ISETP.NE.AND P1, PT, R0, RZ, PT ;  /* 0x000000ff0000720c */ /* 0x000fe40003f25270 */
[----:B0-----:R-:W-:Y:S02]  /*7c10*/  LEA R22, R15, R14, 0x18 ;  /* 0x0000000e0f167211 */ /* 0x001fe400078ec0ff */
[----:B------:R-:W-:-:S09]  /*7c20*/  SHF.L.U32 R14, R5, 0x1f, RZ ;  /* 0x0000001f050e7819 */ /* 0x000fd200000006ff */
[----:B------:R-:W0:Y:S01]  /*7c30*/  @!P1 LDC R15, c[0x0][0x500] ;  /* 0x00014000ff0f9b82 */ /* 0x000e220000000800 */
[----:B------:R-:W-:-:S04]  /*7c40*/  IMAD R23, R7, 0x8, R22 ;  /* 0x0000000807177824 */ /* 0x000fc800078e0216 */
[----:B------:R-:W1:Y:S02]  /*7c50*/  SYNCS.PHASECHK.TRANS64.TRYWAIT P0, [R23+URZ+0x20], R14 ;  /* 0x0000200e170075a7 */ /* 0x000e64000800017f */
[----:B-1----:R-:W-:Y:S05]  /*7c60*/  @!P0 BRA `(.L_x_168) ;  /* 0x0000000c00788947 */ /* 0x002fea0003800000 */
.L_x_187:
[----:B-1----:R-:W-:Y:S01]  /*7c70*/  PRMT R14, R19, 0x9910, RZ ;  /* 0x00009910130e7816 */ /* 0x002fe200000000ff */
[----:B0-----:R0:W-:Y:S03]  /*7c80*/  @!P1 SYNCS.ARRIVE.TRANS64 RZ, [R23+URZ], R15 ;  /* 0x0000000f17ff99a7 */ /* 0x0011e6000800003f */
[----:B------:R-:W-:-:S13]  /*7c90*/  ISETP.NE.AND P0, PT, R14, 0x2, PT ;  /* 0x000000020e00780c */ /* 0x000fda0003f05270 */
[----:B0-----:R-:W-:Y:S05]  /*7ca0*/  @P0 BRA `(.L_x_169) ;  /* 0x0000000000040947 */ /* 0x001fea0003800000 */
[----:B------:R-:W-:Y:S01]  /*7cb0*/  BPT.TRAP 0x1 ;  /* 0x000000040000795c */ /* 0x000fe20000300000 */
.L_x_169:
[----:B------:R-:W-:Y:S01]  /*7cc0*/  IMAD R14, R7, 0x800, R12 ;  /* 0x00000800070e7824 */ /* 0x000fe200078e020c */
[----:B------:R-:W-:Y:S01]  /*7cd0*/  R2UR UR9, R23 ;  /* 0x00000000170972ca */ /* 0x000fe200000e0000 */
[--C-:B------:R-:W-:Y:S01]  /*7ce0*/  IMAD R15, R7, 0x4000, R22.reuse ;  /* 0x00004000070f7824 */ /* 0x100fe200078e0216 */
[----:B------:R-:W-:Y:S01]  /*7cf0*/  UIADD3 UR4, UP0, UR20, 0xf0, URZ ;  /* 0x000000f014047890 */ /* 0x000fe2000ff1e03f */
[----:B------:R-:W-:Y:S01]  /*7d00*/  IMAD R14, R14, 0x2, R22 ;  /* 0x000000020e0e7824 */ /* 0x000fe200078e0216 */
[----:B------:R-:W-:Y:S01]  /*7d10*/  R2UR UR11, R21 ;  /* 0x00000000150b72ca */ /* 0x000fe200000e0000 */
[----:B------:R-:W-:Y:S01]  /*7d20*/  VIADD R4, R4, 0xffffffff ;  /* 0xffffffff04047836 */ /* 0x000fe20000000000 */
[----:B------:R-:W-:Y:S01]  /*7d30*/  R2UR UR5, R15 ;  /* 0x000000000f0572ca */ /* 0x000fe200000e0000 */
[----:B------:R-:W-:Y:S01]  /*7d40*/  UIADD3 UR22, UP1, UR20, 0x1f0, URZ ;  /* 0x000001f014167890 */ /* 0x000fe2000ff3e03f */
[----:B------:R-:W-:Y:S01]  /*7d50*/  R2UR UR8, R14 ;  /* 0x000000000e0872ca */ /* 0x000fe200000e0000 */
[----:B------:R-:W-:Y:S01]  /*7d60*/  VIADD R7, R7, 0x1 ;  /* 0x0000000107077836 */ /* 0x000fe20000000000 */
[----:B------:R-:W-:Y:S01]  /*7d70*/  R2UR UR10, R24 ;  /* 0x00000000180a72ca */ /* 0x000fe200000e0000 */
[----:B------:R-:W-:Y:S01]  /*7d80*/  UIADD3.X UR23, URZ, UR21, URZ, UP1, !UPT ;  /* 0x000000153f177290 */ /* 0x000fe20008ffe43f */
[----:B------:R-:W-:Y:S01]  /*7d90*/  R2UR UR12, R6 ;  /* 0x00000000060c72ca */ /* 0x000fe200000e0000 */
[----:B------:R-:W-:Y:S01]  /*7da0*/  UMOV UR6, 0x0 ;  /* 0x0000000000067882 */ /* 0x000fe20000000000 */
[----:B------:R-:W-:Y:S01]  /*7db0*/  R2UR UR18, R20 ;  /* 0x00000000141272ca */ /* 0x000fe200000e0000 */
[----:B------:R-:W-:Y:S01]  /*7dc0*/  UMOV UR7, 0x10000000 ;  /* 0x1000000000077882 */ /* 0x000fe20000000000 */
[----:B------:R-:W-:Y:S01]  /*7dd0*/  ISETP.GT.AND P1, PT, R4, 0x1, PT ;  /* 0x000000010400780c */ /* 0x000fe20003f24270 */
[----:B------:R-:W-:Y:S01]  /*7de0*/  UMOV UR19, 0x30000 ;  /* 0x0003000000137882 */ /* 0x000fe20000000000 */
[C---:B------:R-:W-:Y:S01]  /*7df0*/  ISETP.NE.AND P0, PT, R7.reuse, 0x4, PT ;  /* 0x000000040700780c */ /* 0x040fe20003f05270 */
[----:B------:R-:W-:Y:S01]  /*7e00*/  UIADD3 UR13, UR5, 0x100, URZ ;  /* 0x00000100050d7890 */ /* 0x000fe2000fffe03f */
[----:B------:R-:W-:Y:S01]  /*7e10*/  VIADD R24, R24, 0x20 ;  /* 0x0000002018187836 */ /* 0x000fe20000000000 */
[----:B------:R-:W-:Y:S01]  /*7e20*/  UIADD3.X UR5, URZ, UR21, URZ, UP0, !UPT ;  /* 0x000000153f057290 */ /* 0x000fe200087fe43f */
[----:B------:R-:W-:Y:S01]  /*7e30*/  SEL R14, RZ, 0x1, P0 ;  /* 0x00000001ff0e7807 */ /* 0x000fe20000000000 */
[----:B------:R-:W-:Y:S01]  /*7e40*/  UIADD3 UR14, UR8, 0x10100, URZ ;  /* 0x00010100080e7890 */ /* 0x000fe2000fffe03f */
[----:B------:R-:W-:-:S02]  /*7e50*/  SEL R7, R7, RZ, P0 ;  /* 0x000000ff07077207 */ /* 0x000fc40000000000 */
[----:B------:R-:W-:Y:S01]  /*7e60*/  UMOV UR8, UR13 ;  /* 0x0000000d00087c82 */ /* 0x000fe20008000000 */
[----:B------:R-:W-:-:S03]  /*7e70*/  LOP3.LUT R5, R5, R14, RZ, 0x3c, !PT ;  /* 0x0000000e05057212 */ /* 0x000fc600078e3cff */
[----:B------:R0:W-:Y:S02]  /*7e80*/  UTMALDG.3D [UR8], [UR4], desc[UR6] ;  /* 0x00000608040075b4 */ /* 0x0001e40008011000 */
[----:B0-----:R-:W-:Y:S01]  /*7e90*/  UMOV UR8, UR14 ;  /* 0x0000000e00087c82 */ /* 0x001fe20008000000 */
[----:B------:R-:W-:Y:S02]  /*7ea0*/  UMOV UR11, UR18 ;  /* 0x00000012000b7c82 */ /* 0x000fe40008000000 */
[----:B------:R0:W-:Y:S02]  /*7eb0*/  UTMALDG.3D.MULTICAST [UR8], [UR22], UR19, desc[UR6] ;  /* 0x00000608160073b4 */ /* 0x0001e40008011813 */
[----:B0-----:R-:W-:Y:S05]  /*7ec0*/  @P1 BRA `(.L_x_170) ;  /* 0xfffffffc00441947 */ /* 0x001fea000383ffff */
.L_x_167:
[----:B------:R-:W-:Y:S05]  /*7ed0*/  BSYNC B1 ;  /* 0x0000000000017941 */ /* 0x000fea0003800000 */
.L_x_166:
[----:B------:R-:W-:Y:S01]  /*7ee0*/  LOP3.LUT P1, RZ, R10, 0xff, RZ, 0xc0, !PT ;  /* 0x000000ff0aff7812 */ /* 0x000fe2000782c0ff */
[----:B------:R-:W-:Y:S01]  /*7ef0*/  IMAD.IADD R8, R9, 0x1, R8 ;  /* 0x0000000109087824 */ /* 0x000fe200078e0208 */
[----:B------:R-:W-:Y:S01]  /*7f00*/  IADD3 R16, P2, R16, UR36, RZ ;  /* 0x0000002410107c10 */ /* 0x000fe2000ff5e0ff */
[----:B------:R-:W-:Y:S01]  /*7f10*/  ULDC.64 UR4, c[0x0][0x650] ;  /* 0x0001940000047ab9 */ /* 0x000fe20000000a00 */
[----:B------:R-:W-:Y:S01]  /*7f20*/  BSSY B1, `(.L_x_171) ;  /* 0x000006d000017945 */ /* 0x000fe20003800000 */
[----:B------:R-:W-:Y:S01]  /*7f30*/  IMAD.MOV.U32 R21, RZ, RZ, -0x1 ;  /* 0xffffffffff157424 */ /* 0x000fe200078e00ff */
[----:B------:R-:W-:Y:S01]  /*7f40*/  SHF.R.U32.HI R4, RZ, 0x2, R8 ;  /* 0x00000002ff047819 */ /* 0x000fe20000011608 */
[----:B------:R-:W-:Y:S01]  /*7f50*/  IMAD.MOV.U32 R20, RZ, RZ, -0x1 ;  /* 0xffffffffff147424 */ /* 0x000fe200078e00ff */
[----:B------:R-:W-:Y:S02]  /*7f60*/  ISETP.GT.U32.AND P0, PT, R8, 0x3, PT ;  /* 0x000000030800780c */ /* 0x000fe40003f04070 */
[----:B------:R-:W-:-:S02]  /*7f70*/  LOP3.LUT R4, R4, 0x1, RZ, 0xc0, !PT ;  /* 0x0000000104047812 */ /* 0x000fc400078ec0ff */
[----:B------:R-:W-:Y:S01]  /*7f80*/  ISETP.LT.U32.AND P0, PT, R9, 0x4, P0 ;  /* 0x000000040900780c */ /* 0x000fe20000701070 */
[----:B------:R-:W0:Y:S01]  /*7f90*/  @P1 S2R R6, SR_CgaCtaId ;  /* 0x0000000000061919 */ /* 0x000e220000008800 */
[----:B------:R-:W-:Y:S02]  /*7fa0*/  @P1 MOV R5, 0x400 ;  /* 0x0000040000051802 */ /* 0x000fe40000000f00 */
[----:B------:R-:W-:Y:S02]  /*7fb0*/  IADD3.X R17, R17, UR42, RZ, P2, !PT ;  /* 0x0000002a11117c10 */ /* 0x000fe400097fe4ff */
[----:B------:R-:W-:Y:S02]  /*7fc0*/  ISETP.GE.U32.AND P2, PT, R16, UR4, PT ;  /* 0x0000000410007c0c */ /* 0x000fe4000bf46070 */
[----:B------:R-:W-:Y:S02]  /*7fd0*/  LOP3.LUT R8, R8, 0x3, RZ, 0xc0, !PT ;  /* 0x0000000308087812 */ /* 0x000fe400078ec0ff */
[----:B------:R-:W-:-:S02]  /*7fe0*/  PRMT R10, RZ, 0x7610, R10 ;  /* 0x00007610ff0a7816 */ /* 0x000fc4000000000a */
[----:B0-----:R-:W-:Y:S01]  /*7ff0*/  @P1 LEA R5, R6, R5, 0x18 ;  /* 0x0000000506051211 */ /* 0x001fe200078ec0ff */
[----:B------:R-:W-:-:S03]  /*8000*/  IMAD.MOV.U32 R6, RZ, RZ, -0x1 ;  /* 0xffffffffff067424 */ /* 0x000fc600078e00ff */
[----:B------:R0:W-:Y:S01]  /*8010*/  @P1 SYNCS.ARRIVE.TRANS64.A1T0 RZ, [R5+URZ+0x58], RZ ;  /* 0x000058ff05ff19a7 */ /* 0x0001e2000810003f */
[----:B------:R-:W-:Y:S02]  /*8020*/  ISETP.NE.U32.AND P1, PT, R4, 0x1, PT ;  /* 0x000000010400780c */ /* 0x000fe40003f25070 */
[----:B------:R-:W-:Y:S02]  /*8030*/  SEL R4, RZ, 0x1, !P0 ;  /* 0x00000001ff047807 */ /* 0x000fe40004000000 */
[----:B------:R-:W-:Y:S02]  /*8040*/  ISETP.GE.U32.AND.EX P0, PT, R17, UR5, PT, P2 ;  /* 0x0000000511007c0c */ /* 0x000fe4000bf06120 */
[----:B------:R-:W-:-:S04]  /*8050*/  ISETP.GT.U32.AND P1, PT, R9, 0x3, !P1 ;  /* 0x000000030900780c */ /* 0x000fc80004f24070 */
[----:B0-----:R-:W-:-:S04]  /*8060*/  SEL R5, RZ, 0x1, !P1 ;  /* 0x00000001ff057807 */ /* 0x001fc80004800000 */
[--C-:B------:R-:W-:Y:S02]  /*8070*/  LOP3.LUT R3, R5, R3, R4.reuse, 0x96, !PT ;  /* 0x0000000305037212 */ /* 0x100fe400078e9604 */
[----:B------:R-:W-:Y:S01]  /*8080*/  PRMT R4, RZ, 0x7610, R4 ;  /* 0x00007610ff047816 */ /* 0x000fe20000000004 */
[----:B------:R-:W-:Y:S06]  /*8090*/  @P0 BRA `(.L_x_172) ;  /* 0x0000000400540947 */ /* 0x000fec0003800000 */
[----:B------:R-:W0:Y:S01]  /*80a0*/  S2R R15, SR_CTAID.X ;  /* 0x00000000000f7919 */ /* 0x000e220000002500 */
[----:B------:R-:W-:Y:S01]  /*80b0*/  ULDC.64 UR4, c[0x0][0x628] ;  /* 0x00018a0000047ab9 */ /* 0x000fe20000000a00 */
[----:B------:R-:W-:Y:S01]  /*80c0*/  ULDC UR7, c[0x0][0x630] ;  /* 0x00018c0000077ab9 */ /* 0x000fe20000000800 */
[----:B------:R-:W-:Y:S01]  /*80d0*/  ISETP.NE.U32.AND P0, PT, RZ, UR4, PT ;  /* 0x00000004ff007c0c */ /* 0x000fe2000bf05070 */
[----:B------:R-:W1:Y:S01]  /*80e0*/  S2R R20, SR_CTAID.Y ;  /* 0x0000000000147919 */ /* 0x000e620000002600 */
[----:B------:R-:W-:Y:S01]  /*80f0*/  ULDC UR8, c[0x0][0x150] ;  /* 0x0000540000087ab9 */ /* 0x000fe20000000800 */
[----:B------:R-:W-:Y:S01]  /*8100*/  IMAD.MOV.U32 R4, RZ, RZ, R16 ;  /* 0x000000ffff047224 */ /* 0x000fe200078e0010 */
[----:B------:R-:W-:Y:S01]  /*8110*/  ISETP.NE.AND.EX P0, PT, RZ, UR5, PT, P0 ;  /* 0x00000005ff007c0c */ /* 0x000fe2000bf05300 */
[----:B------:R-:W-:Y:S01]  /*8120*/  IMAD.MOV.U32 R5, RZ, RZ, R17 ;  /* 0x000000ffff057224 */ /* 0x000fe200078e0011 */
[----:B0-----:R-:W-:-:S11]  /*8130*/  I2FP.F32.U32 R22, R15 ;  /* 0x0000000f00167245 */ /* 0x001fd60000201000 */
[----:B------:R-:W-:Y:S05]  /*8140*/  @!P0 BRA `(.L_x_173) ;  /* 0x0000000000288947 */ /* 0x000fea0003800000 */
[----:B------:R-:W-:Y:S02]  /*8150*/  ULDC UR6, c[0x0][0x634] ;  /* 0x00018d0000067ab9 */ /* 0x000fe40000000800 */
[----:B------:R-:W-:-:S05]  /*8160*/  IADD3 R5, P0, R16, UR6, RZ ;  /* 0x0000000610057c10 */ /* 0x000fca000ff1e0ff */
[----:B------:R-:W-:-:S04]  /*8170*/  IMAD.X R21, RZ, RZ, R17, P0 ;  /* 0x000000ffff157224 */ /* 0x000fc800000e0611 */
[----:B------:R-:W-:-:S04]  /*8180*/  IMAD.WIDE.U32 R6, R21, UR4, RZ ;  /* 0x0000000415067c25 */ /* 0x000fc8000f8e00ff */
[----:B------:R-:W-:-:S04]  /*8190*/  IMAD.WIDE.U32 R6, P0, R5, UR5, R6 ;  /* 0x0000000505067c25 */ /* 0x000fc8000f800006 */
[----:B------:R-:W-:-:S04]  /*81a0*/  IMAD.WIDE.U32 R4, R5, UR4, RZ ;  /* 0x0000000405047c25 */ /* 0x000fc8000f8e00ff */
[----:B------:R-:W-:Y:S01]  /*81b0*/  IMAD.MOV.U32 R4, RZ, RZ, R7 ;  /* 0x000000ffff047224 */ /* 0x000fe200078e0007 */
[----:B------:R-:W-:Y:S01]  /*81c0*/  IADD3 RZ, P1, R5, R6, RZ ;  /* 0x0000000605ff7210 */ /* 0x000fe20007f3e0ff */
[----:B------:R-:W-:-:S04]  /*81d0*/  IMAD.X R5, RZ, RZ, RZ, P0 ;  /* 0x000000ffff057224 */ /* 0x000fc800000e06ff */
[----:B------:R-:W-:-:S08]  /*81e0*/  IMAD.WIDE.U32.X R4, R21, UR5, R4, P1 ;  /* 0x0000000515047c25 */ /* 0x000fd000088e0404 */
.L_x_173:
[--C-:B------:R-:W-:Y:S01]  /*81f0*/  SHF.R.U64 R14, R4, UR7, R5.reuse ;  /* 0x00000007040e7c19 */ /* 0x100fe20008001205 */
[----:B------:R-:W-:Y:S01]  /*8200*/  FMUL R22, R22, UR8 ;  /* 0x0000000816167c20 */ /* 0x000fe20008400000 */
[----:B------:R-:W-:Y:S01]  /*8210*/  SHF.R.U32.HI R4, RZ, UR7, R5 ;  /* 0x00000007ff047c19 */ /* 0x000fe20008011605 */
[----:B------:R-:W0:Y:S01]  /*8220*/  LDC R6, c[0x0][0x144] ;  /* 0x00005100ff067b82 */ /* 0x000e220000000800 */
[----:B------:R-:W-:Y:S01]  /*8230*/  IADD3 R5, P0, RZ, -R14, RZ ;  /* 0x8000000eff057210 */ /* 0x000fe20007f1e0ff */
[----:B------:R-:W-:Y:S01]  /*8240*/  ULDC UR6, c[0x0][0x154] ;  /* 0x0000550000067ab9 */ /* 0x000fe20000000800 */
[----:B-1----:R-:W-:Y:S01]  /*8250*/  I2FP.F32.U32 R7, R20 ;  /* 0x0000001400077245 */ /* 0x002fe20000201000 */
[----:B------:R-:W1:Y:S01]  /*8260*/  F2I.U32.TRUNC.NTZ R22, R22 ;  /* 0x0000001600167305 */ /* 0x000e62000020f000 */
[----:B------:R-:W-:Y:S01]  /*8270*/  ULDC.64 UR4, c[0x0][0x620] ;  /* 0x0001880000047ab9 */ /* 0x000fe20000000a00 */
[----:B------:R-:W-:Y:S01]  /*8280*/  IMAD.X R4, RZ, RZ, ~R4, P0 ;  /* 0x000000ffff047224 */ /* 0x000fe200000e0e04 */
[----:B------:R-:W-:Y:S01]  /*8290*/  ISETP.NE.AND P2, PT, R2, 0x1, PT ;  /* 0x000000010200780c */ /* 0x000fe20003f45270 */
[----:B------:R-:W-:Y:S01]  /*82a0*/  FMUL R23, R7, UR6 ;  /* 0x0000000607177c20 */ /* 0x000fe20008400000 */
[----:B------:R-:W2:Y:S01]  /*82b0*/  LDC R25, c[0x0][0x148] ;  /* 0x00005200ff197b82 */ /* 0x000ea20000000800 */
[----:B------:R-:W-:Y:S01]  /*82c0*/  IMAD R4, R4, UR4, RZ ;  /* 0x0000000404047c24 */ /* 0x000fe2000f8e02ff */
[----:B------:R-:W-:-:S02]  /*82d0*/  ULDC.64 UR6, c[0x0][0x640] ;  /* 0x0001900000067ab9 */ /* 0x000fc40000000a00 */
[----:B------:R-:W-:Y:S01]  /*82e0*/  ISETP.NE.U32.AND P0, PT, RZ, UR6, PT ;  /* 0x00000006ff007c0c */ /* 0x000fe2000bf05070 */
[----:B------:R-:W3:Y:S01]  /*82f0*/  F2I.U32.TRUNC.NTZ R23, R23 ;  /* 0x0000001700177305 */ /* 0x000ee2000020f000 */
[C---:B------:R-:W-:Y:S02]  /*8300*/  IMAD R7, R5.reuse, UR5, R4 ;  /* 0x0000000505077c24 */ /* 0x040fe4000f8e0204 */
[----:B------:R-:W-:Y:S01]  /*8310*/  IMAD.WIDE.U32 R4, R5, UR4, R16 ;  /* 0x0000000405047c25 */ /* 0x000fe2000f8e0010 */
[----:B------:R-:W-:Y:S01]  /*8320*/  ULDC UR4, c[0x0][0x618] ;  /* 0x0001860000047ab9 */ /* 0x000fe20000000800 */
[----:B------:R-:W-:Y:S02]  /*8330*/  ISETP.NE.AND.EX P0, PT, RZ, UR7, PT, P0 ;  /* 0x00000007ff007c0c */ /* 0x000fe4000bf05300 */
[----:B------:R-:W-:Y:S02]  /*8340*/  IMAD.IADD R5, R5, 0x1, R7 ;  /* 0x0000000105057824 */ /* 0x000fe400078e0207 */
[----:B-1----:R-:W-:-:S03]  /*8350*/  IMAD.MOV R22, RZ, RZ, -R22 ;  /* 0x000000ffff167224 */ /* 0x002fc600078e0a16 */
[----:B------:R-:W-:Y:S01]  /*8360*/  SHF.R.U64 R21, R4, UR4, R5 ;  /* 0x0000000404157c19 */ /* 0x000fe20008001205 */
[----:B0-----:R-:W-:Y:S01]  /*8370*/  IMAD R15, R6, R22, R15 ;  /* 0x00000016060f7224 */ /* 0x001fe200078e020f */
[----:B------:R-:W-:Y:S01]  /*8380*/  SHF.R.U32.HI R4, RZ, UR4, R5 ;  /* 0x00000004ff047c19 */ /* 0x000fe20008011605 */
[----:B------:R-:W-:Y:S01]  /*8390*/  ULDC UR4, c[0x0][0x608] ;  /* 0x0001820000047ab9 */ /* 0x000fe20000000800 */
[----:B---3--:R-:W-:Y:S02]  /*83a0*/  IMAD.MOV R6, RZ, RZ, -R23 ;  /* 0x000000ffff067224 */ /* 0x008fe400078e0a17 */
[--C-:B------:R-:W-:Y:S02]  /*83b0*/  SHF.R.U64 R22, R21, UR4, R4.reuse ;  /* 0x0000000415167c19 */ /* 0x100fe40008001204 */
[----:B------:R-:W-:Y:S01]  /*83c0*/  SHF.R.U32.HI R5, RZ, UR4, R4 ;  /* 0x00000004ff057c19 */ /* 0x000fe20008011604 */
[----:B------:R-:W-:Y:S01]  /*83d0*/  ULDC UR4, c[0x0][0x658] ;  /* 0x0001960000047ab9 */ /* 0x000fe20000000800 */
[----:B--2---:R-:W-:-:S02]  /*83e0*/  @P2 IMAD R15, R25, R6, R20 ;  /* 0x00000006190f2224 */ /* 0x004fc400078e0214 */
[--C-:B------:R-:W-:Y:S02]  /*83f0*/  SHF.R.U64 R20, R22, UR4, R5.reuse ;  /* 0x0000000416147c19 */ /* 0x100fe40008001205 */
[----:B------:R-:W-:-:S03]  /*8400*/  SHF.R.U32.HI R23, RZ, UR4, R5 ;  /* 0x00000004ff177c19 */ /* 0x000fc60008011605 */
[----:B------:R-:W-:Y:S02]  /*8410*/  IMAD.MOV.U32 R6, RZ, RZ, R20 ;  /* 0x000000ffff067224 */ /* 0x000fe400078e0014 */
[----:B------:R-:W-:Y:S01]  /*8420*/  IMAD.MOV.U32 R5, RZ, RZ, R23 ;  /* 0x000000ffff057224 */ /* 0x000fe200078e0017 */
[----:B------:R-:W-:Y:S06]  /*8430*/  @!P0 BRA `(.L_x_174) ;  /* 0x00000000002c8947 */ /* 0x000fec0003800000 */
        /* <DEDUP_REMOVED lines=9> */
[----:B------:R-:W-:-:S04]  /*84d0*/  IMAD.WIDE.U32.X R4, R23, UR7, R4, P1 ;  /* 0x0000000717047c25 */ /* 0x000fc800088e0404 */
[----:B------:R-:W-:-:S07]  /*84e0*/  IMAD.MOV.U32 R6, RZ, RZ, R4 ;  /* 0x000000ffff067224 */ /* 0x000fce00078e0004 */
.L_x_174:
[----:B------:R-:W-:Y:S01]  /*84f0*/  ULDC UR4, c[0x0][0x648] ;  /* 0x0001920000047ab9 */ /* 0x000fe20000000800 */
[----:B------:R-:W-:Y:S01]  /*8500*/  LOP3.LUT R4, R22, UR16, RZ, 0xc0, !PT ;  /* 0x0000001016047c12 */ /* 0x000fe2000f8ec0ff */
[----:B------:R-:W-:Y:S01]  /*8510*/  ULDC UR5, c[0x0][0x610] ;  /* 0x0001840000057ab9 */ /* 0x000fe20000000800 */
[----:B------:R-:W-:Y:S01]  /*8520*/  SHF.R.U64 R5, R6, UR4, R5 ;  /* 0x0000000406057c19 */ /* 0x000fe20008001205 */
[----:B------:R-:W-:Y:S01]  /*8530*/  ULDC UR4, c[0x0][0x638] ;  /* 0x00018e0000047ab9 */ /* 0x000fe20000000800 */
[----:B------:R-:W-:-:S03]  /*8540*/  LOP3.LUT R21, R21, UR15, RZ, 0xc0, !PT ;  /* 0x0000000f15157c12 */ /* 0x000fc6000f8ec0ff */
[----:B------:R-:W-:Y:S02]  /*8550*/  IMAD.MOV R7, RZ, RZ, -R5 ;  /* 0x000000ffff077224 */ /* 0x000fe400078e0a05 */
[----:B------:R-:W-:Y:S02]  /*8560*/  IMAD R4, R5, UR17, R4 ;  /* 0x0000001105047c24 */ /* 0x000fe4000f8e0204 */
[----:B------:R-:W-:Y:S01]  /*8570*/  IMAD R20, R7, UR4, R20 ;  /* 0x0000000407147c24 */ /* 0x000fe2000f8e0214 */
[----:B------:R-:W-:Y:S01]  /*8580*/  ULDC UR4, c[0x0][0x600] ;  /* 0x0001800000047ab9 */ /* 0x000fe20000000800 */
[----:B------:R-:W-:Y:S02]  /*8590*/  IMAD R15, R4, UR5, R15 ;  /* 0x00000005040f7c24 */ /* 0x000fe4000f8e020f */
[----:B------:R-:W-:Y:S02]  /*85a0*/  IMAD R6, R20, UR4, R21 ;  /* 0x0000000414067c24 */ /* 0x000fe4000f8e0215 */
[----:B------:R-:W-:-:S03]  /*85b0*/  IMAD.MOV.U32 R4, RZ, RZ, 0x1 ;  /* 0x00000001ff047424 */ /* 0x000fc600078e00ff */
[----:B------:R-:W-:Y:S02]  /*85c0*/  SEL R20, R6, R15, !P2 ;  /* 0x0000000f06147207 */ /* 0x000fe40005000000 */
[----:B------:R-:W-:Y:S01]  /*85d0*/  SEL R21, R15, R6, !P2 ;  /* 0x000000060f157207 */ /* 0x000fe20005000000 */
[----:B------:R-:W-:-:S07]  /*85e0*/  IMAD.MOV.U32 R6, RZ, RZ, R14 ;  /* 0x000000ffff067224 */ /* 0x000fce00078e000e */
.L_x_172:
[----:B------:R-:W-:Y:S05]  /*85f0*/  BSYNC B1 ;  /* 0x0000000000017941 */ /* 0x000fea0003800000 */
.L_x_171:
[----:B------:R-:W-:-:S13]  /*8600*/  LOP3.LUT P0, RZ, R4, 0xff, RZ, 0xc0, !PT ;  /* 0x000000ff04ff7812 */ /* 0x000fda000780c0ff */
[----:B------:R-:W-:Y:S05]  /*8610*/  @P0 BRA `(.L_x_175) ;  /* 0xfffffff4003c0947 */ /* 0x000fea000383ffff */
[----:B------:R-:W-:Y:S05]  /*8620*/  BSYNC B0 ;  /* 0x0000000000007941 */ /* 0x000fea0003800000 */
.L_x_164:
[----:B------:R-:W-:-:S03]  /*8630*/  UMOV UR4, 0xffffffff ;  /* 0xffffffff00047882 */ /* 0x000fc60000000000 */
[----:B------:R-:W-:Y:S05]  /*8640*/  BRA.DIV UR4, `(.L_x_176) ;  /* 0x0000000604147947 */ /* 0x000fea000b800000 */
[----:B------:R-:W-:-:S13]  /*8650*/  ELECT P6, URZ, PT ;  /* 0x00000000003f782f */ /* 0x000fda00038c0000 */
.L_x_190:
[----:B------:R-:W-:Y:S04]  /*8660*/  BSSY B0, `(.L_x_177) ;  /* 0x000002b000007945 */ /* 0x000fe80003800000 */
[----:B------:R-:W-:Y:S05]  /*8670*/  @!P6 BRA `(.L_x_178) ;  /* 0x0000000000a4e947 */ /* 0x000fea0003800000 */
[----:B------:R-:W-:-:S04]  /*8680*/  LOP3.LUT R18, R18, 0x2, RZ, 0xfc, !PT ;  /* 0x0000000212127812 */ /* 0x000fc800078efcff */
[----:B------:R-:W-:-:S13]  /*8690*/  ISETP.NE.AND P0, PT, R18, 0x3, PT ;  /* 0x000000031200780c */ /* 0x000fda0003f05270 */
[----:B------:R-:W-:Y:S05]  /*86a0*/  @!P0 BRA `(.L_x_179) ;  /* 0x0000000000048947 */ /* 0x000fea0003800000 */
[----:B------:R-:W-:Y:S01]  /*86b0*/  BPT.TRAP 0x1 ;  /* 0x000000040000795c */ /* 0x000fe20000300000 */
.L_x_179:
[----:B------:R-:W0:Y:S01]  /*86c0*/  S2R R5, SR_CgaCtaId ;  /* 0x0000000000057919 */ /* 0x000e220000008800 */
[----:B------:R-:W-:Y:S02]  /*86d0*/  MOV R0, 0x400 ;  /* 0x0000040000007802 */ /* 0x000fe40000000f00 */
[----:B------:R-:W-:Y:S02]  /*86e0*/  SHF.L.U32 R2, R3, 0x1f, RZ ;  /* 0x0000001f03027819 */ /* 0x000fe400000006ff */
[----:B0-----:R-:W-:-:S05]  /*86f0*/  LEA R5, R5, R0, 0x18 ;  /* 0x0000000005057211 */ /* 0x001fca00078ec0ff */
[----:B------:R-:W-:-:S04]  /*8700*/  VIADD R5, R5, 0x20 ;  /* 0x0000002005057836 */ /* 0x000fc80000000000 */
[C---:B------:R-:W-:Y:S02]  /*8710*/  IMAD R7, R8.reuse, 0x8, R5 ;  /* 0x0000000808077824 */ /* 0x040fe400078e0205 */
[----:B------:R-:W-:Y:S02]  /*8720*/  VIADD R8, R8, 0x1 ;  /* 0x0000000108087836 */ /* 0x000fe40000000000 */
[----:B------:R-:W0:Y:S03]  /*8730*/  SYNCS.PHASECHK.TRANS64.TRYWAIT P0, [R7+URZ], R2 ;  /* 0x00000002070075a7 */ /* 0x000e26000800017f */
[----:B------:R-:W-:-:S04]  /*8740*/  ISETP.NE.AND P1, PT, R8, 0x4, PT ;  /* 0x000000040800780c */ /* 0x000fc80003f25270 */
[----:B------:R-:W-:Y:S02]  /*8750*/  SEL R0, RZ, 0x1, P1 ;  /* 0x00000001ff007807 */ /* 0x000fe40000800000 */
[----:B------:R-:W-:Y:S02]  /*8760*/  SEL R8, R8, RZ, P1 ;  /* 0x000000ff08087207 */ /* 0x000fe40000800000 */
[----:B------:R-:W-:-:S03]  /*8770*/  LOP3.LUT R9, R3, R0, RZ, 0x3c, !PT ;  /* 0x0000000003097212 */ /* 0x000fc600078e3cff */
[----:B------:R-:W-:Y:S01]  /*8780*/  IMAD R6, R8, 0x8, R5 ;  /* 0x0000000808067824 */ /* 0x000fe200078e0205 */
[----:B------:R-:W-:Y:S01]  /*8790*/  SHF.L.U32 R3, R9, 0x1f, RZ ;  /* 0x0000001f09037819 */ /* 0x000fe200000006ff */
[----:B0-----:R-:W-:Y:S06]  /*87a0*/  @!P0 BRA `(.L_x_180) ;  /* 0x0000000000dc8947 */ /* 0x001fec0003800000 */
.L_x_191:
[----:B------:R-:W1:Y:S01]  /*87b0*/  SYNCS.PHASECHK.TRANS64.TRYWAIT P0, [R6+URZ], R3 ;  /* 0x00000003060075a7 */ /* 0x000e62000800017f */
[----:B------:R-:W-:-:S05]  /*87c0*/  VIADD R0, R8, 0x1 ;  /* 0x0000000108007836 */ /* 0x000fca0000000000 */
[----:B------:R-:W-:-:S04]  /*87d0*/  ISETP.NE.AND P1, PT, R0, 0x4, PT ;  /* 0x000000040000780c */ /* 0x000fc80003f25270 */
[----:B0-----:R-:W-:Y:S02]  /*87e0*/  SEL R2, RZ, 0x1, P1 ;  /* 0x00000001ff027807 */ /* 0x001fe40000800000 */
[----:B------:R-:W-:Y:S02]  /*87f0*/  SEL R0, R0, RZ, P1 ;  /* 0x000000ff00007207 */ /* 0x000fe40000800000 */
[----:B------:R-:W-:-:S03]  /*8800*/  LOP3.LUT R9, R9, R2, RZ, 0x3c, !PT ;  /* 0x0000000209097212 */ /* 0x000fc600078e3cff */
[----:B------:R-:W-:Y:S01]  /*8810*/  IMAD R7, R0, 0x8, R5 ;  /* 0x0000000800077824 */ /* 0x000fe200078e0205 */
[----:B------:R-:W-:Y:S01]  /*8820*/  SHF.L.U32 R4, R9, 0x1f, RZ ;  /* 0x0000001f09047819 */ /* 0x000fe200000006ff */
[----:B-1----:R-:W-:Y:S06]  /*8830*/  @!P0 BRA `(.L_x_181) ;  /* 0x0000000000cc8947 */ /* 0x002fec0003800000 */
.L_x_192:
[----:B------:R-:W1:Y:S01]  /*8840*/  SYNCS.PHASECHK.TRANS64.TRYWAIT P0, [R7+URZ], R4 ;  /* 0x00000004070075a7 */ /* 0x000e62000800017f */
[----:B------:R-:W-:-:S05]  /*8850*/  VIADD R0, R0, 0x1 ;  /* 0x0000000100007836 */ /* 0x000fca0000000000 */
[----:B------:R-:W-:-:S04]  /*8860*/  ISETP.NE.AND P1, PT, R0, 0x4, PT ;  /* 0x000000040000780c */ /* 0x000fc80003f25270 */
[----:B------:R-:W-:Y:S02]  /*8870*/  SEL R2, RZ, 0x1, P1 ;  /* 0x00000001ff027807 */ /* 0x000fe40000800000 */
[----:B------:R-:W-:Y:S02]  /*8880*/  SEL R0, R0, RZ, P1 ;  /* 0x000000ff00007207 */ /* 0x000fe40000800000 */
[----:B------:R-:W-:Y:S01]  /*8890*/  LOP3.LUT R2, R9, R2, RZ, 0x3c, !PT ;  /* 0x0000000209027212 */ /* 0x000fe200078e3cff */
[----:B-1----:R-:W-:Y:S06]  /*88a0*/  @!P0 BRA `(.L_x_182) ;  /* 0x0000000000c48947 */ /* 0x002fec0003800000 */
.L_x_193:
[----:B------:R-:W-:Y:S01]  /*88b0*/  IMAD R5, R0, 0x8, R5 ;  /* 0x0000000800057824 */ /* 0x000fe200078e0205 */
[----:B------:R-:W-:-:S07]  /*88c0*/  SHF.L.U32 R0, R2, 0x1f, RZ ;  /* 0x0000001f02007819 */ /* 0x000fce00000006ff */
.L_x_183:
[----:B--2---:R2:W3:Y:S02]  /*88d0*/  SYNCS.PHASECHK.TRANS64.TRYWAIT P0, [R5+URZ], R0 ;  /* 0x00000000050075a7 */ /* 0x0044e4000800017f */
[----:B---3--:R-:W-:Y:S05]  /*88e0*/  @!P0 NANOSLEEP.SYNCS 0x989680 ;  /* 0x009896800000895d */ /* 0x008fea0003900000 */
[----:B------:R-:W3:Y:S02]  /*88f0*/  @!P0 SYNCS.PHASECHK.TRANS64 P0, [R5+URZ], R0 ;  /* 0x00000000050085a7 */ /* 0x000ee4000800007f */
[----:B---3--:R-:W-:Y:S05]  /*8900*/  @!P0 BRA `(.L_x_183) ;  /* 0xfffffffc00f08947 */ /* 0x008fea000383ffff */
.L_x_178:
[----:B------:R-:W-:Y:S05]  /*8910*/  BSYNC B0 ;  /* 0x0000000000007941 */ /* 0x000fea0003800000 */
.L_x_177:
[----:B------:R-:W-:Y:S05]  /*8920*/  EXIT ;  /* 0x000000000000794d */ /* 0x000fea0003800000 */
.L_x_21:
[----:B-1----:R1:W2:Y:S02]  /*8930*/  SYNCS.PHASECHK.TRANS64.TRYWAIT P1, [R3+URZ], R0 ;  /* 0x00000000030075a7 */ /* 0x0022a4000802017f */
[----:B--2---:R-:W-:Y:S05]  /*8940*/  @!P1 NANOSLEEP.SYNCS 0x989680 ;  /* 0x009896800000995d */ /* 0x004fea0003900000 */
[----:B------:R-:W2:Y:S02]  /*8950*/  @!P1 SYNCS.PHASECHK.TRANS64 P1, [R3+URZ], R0 ;  /* 0x00000000030095a7 */ /* 0x000ea4000802007f */
[----:B--2---:R-:W-:Y:S05]  /*8960*/  @!P1 BRA `(.L_x_21) ;  /* 0xfffffffc00f09947 */ /* 0x004fea000383ffff */
[----:B------:R-:W-:Y:S05]  /*8970*/  BRA `(.L_x_20) ;  /* 0xffffff8c00947947 */ /* 0x000fea000383ffff */
.L_x_26:
[----:B-1----:R1:W2:Y:S02]  /*8980*/  SYNCS.PHASECHK.TRANS64.TRYWAIT P1, [R5+URZ], R4 ;  /* 0x00000004050075a7 */ /* 0x0022a4000802017f */
[----:B--2---:R-:W-:Y:S05]  /*8990*/  @!P1 NANOSLEEP.SYNCS 0x989680 ;  /* 0x009896800000995d */ /* 0x004fea0003900000 */
[----:B------:R-:W2:Y:S02]  /*89a0*/  @!P1 SYNCS.PHASECHK.TRANS64 P1, [R5+URZ], R4 ;  /* 0x00000004050095a7 */ /* 0x000ea4000802007f */
[----:B--2---:R-:W-:Y:S05]  /*89b0*/  @!P1 BRA `(.L_x_26) ;  /* 0xfffffffc00f09947 */ /* 0x004fea000383ffff */
[----:B------:R-:W-:Y:S05]  /*89c0*/  BRA `(.L_x_25) ;  /* 0xffffff9000687947 */ /* 0x000fea000383ffff */
.L_x_165:
[----:B------:R-:W-:Y:S01]  /*89d0*/  BSSY B1, `(.L_x_184) ;  /* 0x0000006000017945 */ /* 0x000fe20003800000 */
[----:B------:R-:W-:-:S07]  /*89e0*/  IMAD.MOV.U32 R15, RZ, RZ, -0x1 ;  /* 0xffffffffff0f7424 */ /* 0x000fce00078e00ff */
[----:B------:R-:W-:Y:S05]  /*89f0*/  WARPSYNC.COLLECTIVE R15, `(.L_x_185) ;  /* 0x000000000f0c7348 */ /* 0x000fea0003c00000 */
[----:B------:R-:W-:Y:S02]  /*8a00*/  ELECT P6, UR62, PT ;  /* 0x00000000003e782f */ /* 0x000fe400038c0000 */
[----:B------:R-:W-:Y:S01]  /*8a10*/  MOV R14, UR62 ;  /* 0x0000003e000e7c02 */ /* 0x000fe20008000f00 */
[----:B------:R-:W-:Y:S10]  /*8a20*/  ENDCOLLECTIVE ;  /* 0x000000000000791b */ /* 0x000ff40003800000 */
.L_x_185:
[----:B------:R-:W-:Y:S05]  /*8a30*/  BSYNC B1 ;  /* 0x0000000000017941 */ /* 0x000fea0003800000 */
.L_x_184:
[----:B------:R-:W-:Y:S05]  /*8a40*/  BRA `(.L_x_186) ;  /* 0xfffffff0003c7947 */ /* 0x000fea000383ffff */
.L_x_168:
[----:B-1----:R1:W2:Y:S02]  /*8a50*/  SYNCS.PHASECHK.TRANS64.TRYWAIT P0, [R23+URZ+0x20], R14 ;  /* 0x0000200e170075a7 */ /* 0x0022a4000800017f */
[----:B--2---:R-:W-:Y:S05]  /*8a60*/  @!P0 NANOSLEEP.SYNCS 0x989680 ;  /* 0x009896800000895d */ /* 0x004fea0003900000 */
[----:B------:R-:W2:Y:S02]  /*8a70*/  @!P0 SYNCS.PHASECHK.TRANS64 P0, [R23+URZ+0x20], R14 ;  /* 0x0000200e170085a7 */ /* 0x000ea4000800007f */
[----:B--2---:R-:W-:Y:S05]  /*8a80*/  @!P0 BRA `(.L_x_168) ;  /* 0xfffffffc00f08947 */ /* 0x004fea000383ffff */
[----:B------:R-:W-:Y:S05]  /*8a90*/  BRA `(.L_x_187) ;  /* 0xfffffff000747947 */ /* 0x000fea000383ffff */
.L_x_176:
[----:B------:R-:W-:Y:S01]  /*8aa0*/  BSSY B0, `(.L_x_188) ;  /* 0x0000006000007945 */ /* 0x000fe20003800000 */
[----:B------:R-:W-:-:S07]  /*8ab0*/  IMAD.MOV.U32 R15, RZ, RZ, -0x1 ;  /* 0xffffffffff0f7424 */ /* 0x000fce00078e00ff */
[----:B------:R-:W-:Y:S05]  /*8ac0*/  WARPSYNC.COLLECTIVE R15, `(.L_x_189) ;  /* 0x000000000f0c7348 */ /* 0x000fea0003c00000 */
[----:B------:R-:W-:Y:S02]  /*8ad0*/  ELECT P6, UR62, PT ;  /* 0x00000000003e782f */ /* 0x000fe400038c0000 */
[----:B------:R-:W-:Y:S01]  /*8ae0*/  MOV R14, UR62 ;  /* 0x0000003e000e7c02 */ /* 0x000fe20008000f00 */
[----:B------:R-:W-:Y:S10]  /*8af0*/  ENDCOLLECTIVE ;  /* 0x000000000000791b */ /* 0x000ff40003800000 */
.L_x_189:
[----:B------:R-:W-:Y:S05]  /*8b00*/  BSYNC B0 ;  /* 0x0000000000007941 */ /* 0x000fea0003800000 */
.L_x_188:
[----:B------:R-:W-:Y:S05]  /*8b10*/  BRA `(.L_x_190) ;  /* 0xfffffff800d07947 */ /* 0x000fea000383ffff */
.L_x_180:
[----:B0-----:R0:W1:Y:S02]  /*8b20*/  SYNCS.PHASECHK.TRANS64.TRYWAIT P0, [R7+URZ], R2 ;  /* 0x00000002070075a7 */ /* 0x001064000800017f */
[----:B-1----:R-:W-:Y:S05]  /*8b30*/  @!P0 NANOSLEEP.SYNCS 0x989680 ;  /* 0x009896800000895d */ /* 0x002fea0003900000 */
[----:B------:R-:W1:Y:S02]  /*8b40*/  @!P0 SYNCS.PHASECHK.TRANS64 P0, [R7+URZ], R2 ;  /* 0x00000002070085a7 */ /* 0x000e64000800007f */
[----:B-1----:R-:W-:Y:S05]  /*8b50*/  @!P0 BRA `(.L_x_180) ;  /* 0xfffffffc00f08947 */ /* 0x002fea000383ffff */
[----:B------:R-:W-:Y:S05]  /*8b60*/  BRA `(.L_x_191) ;  /* 0xfffffffc00107947 */ /* 0x000fea000383ffff */
.L_x_181:
[----:B0-----:R0:W1:Y:S02]  /*8b70*/  SYNCS.PHASECHK.TRANS64.TRYWAIT P0, [R6+URZ], R3 ;  /* 0x00000003060075a7 */ /* 0x001064000800017f */
[----:B-1----:R-:W-:Y:S05]  /*8b80*/  @!P0 NANOSLEEP.SYNCS 0x989680 ;  /* 0x009896800000895d */ /* 0x002fea0003900000 */
[----:B------:R-:W1:Y:S02]  /*8b90*/  @!P0 SYNCS.PHASECHK.TRANS64 P0, [R6+URZ], R3 ;  /* 0x00000003060085a7 */ /* 0x000e64000800007f */
[----:B-1----:R-:W-:Y:S05]  /*8ba0*/  @!P0 BRA `(.L_x_181) ;  /* 0xfffffffc00f08947 */ /* 0x002fea000383ffff */
[----:B------:R-:W-:Y:S05]  /*8bb0*/  BRA `(.L_x_192) ;  /* 0xfffffffc00207947 */ /* 0x000fea000383ffff */
.L_x_182:
[----:B-1----:R1:W2:Y:S02]  /*8bc0*/  SYNCS.PHASECHK.TRANS64.TRYWAIT P0, [R7+URZ], R4 ;  /* 0x00000004070075a7 */ /* 0x0022a4000800017f */
[----:B--2---:R-:W-:Y:S05]  /*8bd0*/  @!P0 NANOSLEEP.SYNCS 0x989680 ;  /* 0x009896800000895d */ /* 0x004fea0003900000 */
[----:B------:R-:W2:Y:S02]  /*8be0*/  @!P0 SYNCS.PHASECHK.TRANS64 P0, [R7+URZ], R4 ;  /* 0x00000004070085a7 */ /* 0x000ea4000800007f */
[----:B--2---:R-:W-:Y:S05]  /*8bf0*/  @!P0 BRA `(.L_x_182) ;  /* 0xfffffffc00f08947 */ /* 0x004fea000383ffff */
[----:B------:R-:W-:Y:S05]  /*8c00*/  BRA `(.L_x_193) ;  /* 0xfffffffc00287947 */ /* 0x000fea000383ffff */
.L_x_194:
[----:B------:R-:W-:-:S00]  /*8c10*/  BRA `(.L_x_194) ;  /* 0xfffffffc00fc7947 */ /* 0x000fc0000383ffff */
[----:B------:R-:W-:-:S00]  /*8c20*/  NOP ;  /* 0x0000000000007918 */ /* 0x000fc00000000000 */
        /* <DEDUP_REMOVED lines=13> */
.L_x_195:


//--------------------- .nv.global.init           --------------------------
	.section	.nv.global.init,"aw",@progbits
.nv.global.init:
	.type		$str$22,@object
	.size		$str$22,($str$23 - $str$22)
$str$22:
        /*0000*/ 	.byte	0x6b, 0x5f, 0x74, 0x69, 0x6c, 0x65, 0x5f, 0x63, 0x6f, 0x75, 0x6e, 0x74, 0x20, 0x3e, 0x3d, 0x20
        /*0010*/ 	.byte	0x31, 0x00
	.type		$str$23,@object
	.size		$str$23,(__unnamed_1 - $str$23)
$str$23:
        /*0012*/ 	.byte	0x2f, 0x74, 0x6d, 0x70, 0x2f, 0x63, 0x75, 0x74, 0x6c, 0x61, 0x73, 0x73, 0x5f, 0x73, 0x77, 0x65
        /*0022*/ 	.byte	0x65, 0x70, 0x5f, 0x73, 0x72, 0x63, 0x2f, 0x69, 0x6e, 0x63, 0x6c, 0x75, 0x64, 0x65, 0x2f, 0x63
        /*0032*/ 	.byte	0x75, 0x74, 0x6c, 0x61, 0x73, 0x73, 0x2f, 0x67, 0x65, 0x6d, 0x6d, 0x2f, 0x63, 0x6f, 0x6c, 0x6c
        /*0042*/ 	.byte	0x65, 0x63, 0x74, 0x69, 0x76, 0x65, 0x2f, 0x73, 0x6d, 0x39, 0x30, 0x5f, 0x6d, 0x6d, 0x61, 0x5f
        /*0052*/ 	.byte	0x74, 0x6d, 0x61, 0x5f, 0x67, 0x6d, 0x6d, 0x61, 0x5f, 0x73, 0x73, 0x5f, 0x77, 0x61, 0x72, 0x70
        /*0062*/ 	.byte	0x73, 0x70, 0x65, 0x63, 0x69, 0x61, 0x6c, 0x69, 0x7a, 0x65, 0x64, 0x2e, 0x68, 0x70, 0x70, 0x00
	.type		__unnamed_1,@object
	.size		__unnamed_1,(.L_0 - __unnamed_1)
__unnamed_1:
        /*0072*/ 	.byte	0x76, 0x6f, 0x69, 0x64, 0x20, 0x63, 0x75, 0x74, 0x6c, 0x61, 0x73, 0x73, 0x3a, 0x3a, 0x67, 0x65
        /* <DEDUP_REMOVED lines=180> */
        /*0bc2*/ 	.byte	0x79, 0x5d, 0x00
.L_0:


//--------------------- .nv.shared._ZN7cutlass13device_kernelINS_4gemm6kernel13GemmUniversalIN4cute5tupleIJiiiiEEENS1_10collective13CollectiveMmaINS1_34MainloopSm90TmaGmmaWarpSpecializedILi4ENS5_IJNS4_1CILi2EEENSA_ILi1EEESC_EEENS1_35KernelTmaWarpSpecializedCooperativeEEENS5_IJNSA_ILi256EEENSA_ILi64EEENSA_ILi32EEEEEENS_6half_tENS5_IJlSC_lEEESK_SL_NS4_8TiledMMAINS4_8MMA_AtomIJNS4_4SM904GMMA25MMA_64x64x16_F32F16F16_SSILNSP_5MajorE0ELSR_0ELNSP_7ScaleInE1ELSS_1EEEEEENS4_6LayoutISD_NS5_IJSC_NSA_ILi0EEESW_EEEEENS5_IJNS4_10UnderscoreESZ_SZ_EEEEENS4_13SM90_TMA_LOADENS4_14ComposedLayoutINS4_7SwizzleILi2ELi4ELi3EEENS4_18smem_ptr_flag_bitsILi16EEENSV_INS5_IJNSA_ILi8EEESI_EEENS5_IJSI_SC_EEEEEEEvNS4_8identityENS4_23SM90_TMA_LOAD_MULTICASTES1C_vS1D_EENS_8epilogue10collective6detail29Sm90TmaWarpSpecializedAdapterINS1H_15DefaultEpilogueISK_SL_SL_NS1G_6thread17LinearCombinationISK_Li1EffLNS1L_9ScaleType4KindE0ELNS_15FloatRoundStyleE2ESK_EENS1_15EpilogueDefaultEEEEEvvEEEEvNT_6ParamsE --------------------------
	.section	.nv.shared._ZN7cutlass13device_kernelINS_4gemm6kernel13GemmUniversalIN4cute5tupleIJiiiiEEENS1_10collective13CollectiveMmaINS1_34MainloopSm90TmaGmmaWarpSpecializedILi4ENS5_IJNS4_1CILi2EEENSA_ILi1EEESC_EEENS1_35KernelTmaWarpSpecializedCooperativeEEENS5_IJNSA_ILi256EEENSA_ILi64EEENSA_ILi32EEEEEENS_6half_tENS5_IJlSC_lEEESK_SL_NS4_8TiledMMAINS4_8MMA_AtomIJNS4_4SM904GMMA25MMA_64x64x16_F32F16F16_SSILNSP_5MajorE0ELSR_0ELNSP_7ScaleInE1ELSS_1EEEEEENS4_6LayoutISD_NS5_IJSC_NSA_ILi0EEESW_EEEEENS5_IJNS4_10UnderscoreESZ_SZ_EEEEENS4_13SM90_TMA_LOADENS4_14ComposedLayoutINS4_7SwizzleILi2ELi4ELi3EEENS4_18smem_ptr_flag_bitsILi16EEENSV_INS5_IJNSA_ILi8EEESI_EEENS5_IJSI_SC_EEEEEEEvNS4_8identityENS4_23SM90_TMA_LOAD_MULTICASTES1C_vS1D_EENS_8epilogue10collective6detail29Sm90TmaWarpSpecializedAdapterINS1H_15DefaultEpilogueISK_SL_SL_NS1G_6thread17LinearCombinationISK_Li1EffLNS1L_9ScaleType4KindE0ELNS_15FloatRoundStyleE2ESK_EENS1_15EpilogueDefaultEEEEEvvEEEEvNT_6ParamsE,"aw",@nobits
	.sectionflags	@""
	.align	16
	.zero		1024


//--------------------- .nv.shared.reserved.0     --------------------------
	.section	.nv.shared.reserved.0,"aw",@nobits
	.weak		__nv_reservedSMEM_offset_0_alias
	.size		__nv_reservedSMEM_offset_0_alias, 0, 0
	.other		__nv_reservedSMEM_offset_0_alias,@"STO_CUDA_RESERVED_SHARED STV_DEFAULT"
__nv_reservedSMEM_offset_0_alias:
	.zero		0


//--------------------- .nv.global                --------------------------
	.section	.nv.global,"aw",@nobits
.nv.global:
	.type		_ZN39_INTERNAL_cea3ea31_4_k_cu_d45f575c_38344cute1_E,@object
	.size		_ZN39_INTERNAL_cea3ea31_4_k_cu_d45f575c_38344cute1_E,(_ZN39_INTERNAL_cea3ea31_4_k_cu_d45f575c_38344cuda3std3__45__cpo6cbeginE - _ZN39_INTERNAL_cea3ea31_4_k_cu_d45f575c_38344cute1_E)
_ZN39_INTERNAL_cea3ea31_4_k_cu_d45f575c_38344cute1_E:
	.zero		1
	.type		_ZN39_INTERNAL_cea3ea31_4_k_cu_d45f575c_38344cuda3std3__45__cpo6cbeginE,@object
	.size		_ZN39_INTERNAL_cea3ea31_4_k_cu_d45f575c_38344cuda3std3__45__cpo6cbeginE,(_ZN39_INTERNAL_cea3ea31_4_k_cu_d45f575c_38344cuda3std3__48in_placeE - _ZN39_INTERNAL_cea3ea31_4_k_cu_d45f575c_38344cuda3std3__45__cpo6cbeginE)
_ZN39_INTERNAL_cea3ea31_4_k_cu_d45f575c_38344cuda3std3__45__cpo6cbeginE:
	.zero		1
	.type		_ZN39_INTERNAL_cea3ea31_4_k_cu_d45f575c_38344cuda3std3__48in_placeE,@object
	.size		_ZN39_INTERNAL_cea3ea31_4_k_cu_d45f575c_38344cuda3std3__48in_placeE,(_ZN39_INTERNAL_cea3ea31_4_k_cu_d45f575c_38344cuda3std6ranges3__45__cpo9iter_moveE - _ZN39_INTERNAL_cea3ea31_4_k_cu_d45f575c_38344cuda3std3__48in_placeE)
_ZN39_INTERNAL_cea3ea31_4_k_cu_d45f575c_38344cuda3std3__48in_placeE:
	.zero		1
	.type		_ZN39_INTERNAL_cea3ea31_4_k_cu_d45f575c_38344cuda3std6ranges3__45__cpo9iter_moveE,@object
	.size		_ZN39_INTERNAL_cea3ea31_4_k_cu_d45f575c_38344cuda3std6ranges3__45__cpo9iter_moveE,(_ZN39_INTERNAL_cea3ea31_4_k_cu_d45f575c_38344cuda3std3__45__cpo5beginE - _ZN39_INTERNAL_cea3ea31_4_k_cu_d45f575c_38344cuda3std6ranges3__45__cpo9iter_moveE)
_ZN39_INTERNAL_cea3ea31_4_k_cu_d45f575c_38344cuda3std6ranges3__45__cpo9iter_moveE:
	.zero		1
	.type		_ZN39_INTERNAL_cea3ea31_4_k_cu_d45f575c_38344cuda3std3__45__cpo5beginE,@object
	.size		_ZN39_INTERNAL_cea3ea31_4_k_cu_d45f575c_38344cuda3std3__45__cpo5beginE,(_ZN39_INTERNAL_cea3ea31_4_k_cu_d45f575c_38344cuda3std3__441_GLOBAL__N__cea3ea31_4_k_cu_d45f575c_38346ignoreE - _ZN39_INTERNAL_cea3ea31_4_k_cu_d45f575c_38344cuda3std3__45__cpo5beginE)
_ZN39_INTERNAL_cea3ea31_4_k_cu_d45f575c_38344cuda3std3__45__cpo5beginE:
	.zero		1
	.type		_ZN39_INTERNAL_cea3ea31_4_k_cu_d45f575c_38344cuda3std3__441_GLOBAL__N__cea3ea31_4_k_cu_d45f575c_38346ignoreE,@object
	.size		_ZN39_INTERNAL_cea3ea31_4_k_cu_d45f575c_38344cuda3std3__441_GLOBAL__N__cea3ea31_4_k_cu_d45f575c_38346ignoreE,(_ZN39_INTERNAL_cea3ea31_4_k_cu_d45f575c_38344cute7productE - _ZN39_INTERNAL_cea3ea31_4_k_cu_d45f575c_38344cuda3std3__441_GLOBAL__N__cea3ea31_4_k_cu_d45f575c_38346ignoreE)
_ZN39_INTERNAL_cea3ea31_4_k_cu_d45f575c_38344cuda3std3__441_GLOBAL__N__cea3ea31_4_k_cu_d45f575c_38346ignoreE:
	.zero		1
	.type		_ZN39_INTERNAL_cea3ea31_4_k_cu_d45f575c_38344cute7productE,@object
	.size		_ZN39_INTERNAL_cea3ea31_4_k_cu_d45f575c_38344cute7productE,(_ZN39_INTERNAL_cea3ea31_4_k_cu_d45f575c_38344cuda3std3__45__cpo3endE - _ZN39_INTERNAL_cea3ea31_4_k_cu_d45f575c_38344cute7productE)
_ZN39_INTERNAL_cea3ea31_4_k_cu_d45f575c_38344cute7productE:
	.zero		1
	.type		_ZN39_INTERNAL_cea3ea31_4_k_cu_d45f575c_38344cuda3std3__45__cpo3endE,@object
	.size		_ZN39_INTERNAL_cea3ea31_4_k_cu_d45f575c_38344cuda3std3__45__cpo3endE,(_ZN39_INTERNAL_cea3ea31_4_k_cu_d45f575c_38344cuda3std3__419piecewise_constructE - _ZN39_INTERNAL_cea3ea31_4_k_cu_d45f575c_38344cuda3std3__45__cpo3endE)
_ZN39_INTERNAL_cea3ea31_4_k_cu_d45f575c_38344cuda3std3__45__cpo3endE:
	.zero		1
	.type		_ZN39_INTERNAL_cea3ea31_4_k_cu_d45f575c_38344cuda3std3__419piecewise_constructE,@object
	.size		_ZN39_INTERNAL_cea3ea31_4_k_cu_d45f575c_38344cuda3std3__419piecewise_constructE,(_ZN39_INTERNAL_cea3ea31_4_k_cu_d45f575c_38344cuda3std3__45__cpo4cendE - _ZN39_INTERNAL_cea3ea31_4_k_cu_d45f575c_38344cuda3std3__419piecewise_constructE)
_ZN39_INTERNAL_cea3ea31_4_k_cu_d45f575c_38344cuda3std3__419piecewise_constructE:
	.zero		1
	.type		_ZN39_INTERNAL_cea3ea31_4_k_cu_d45f575c_38344cuda3std3__45__cpo4cendE,@object
	.size		_ZN39_INTERNAL_cea3ea31_4_k_cu_d45f575c_38344cuda3std3__45__cpo4cendE,(_ZN39_INTERNAL_cea3ea31_4_k_cu_d45f575c_38344cuda3std6ranges3__45__cpo4swapE - _ZN39_INTERNAL_cea3ea31_4_k_cu_d45f575c_38344cuda3std3__45__cpo4cendE)
_ZN39_INTERNAL_cea3ea31_4_k_cu_d45f575c_38344cuda3std3__45__cpo4cendE:
	.zero		1
	.type		_ZN39_INTERNAL_cea3ea31_4_k_cu_d45f575c_38344cuda3std6ranges3__45__cpo4swapE,@object
	.size		_ZN39_INTERNAL_cea3ea31_4_k_cu_d45f575c_38344cuda3std6ranges3__45__cpo4swapE,(.L_8 - _ZN39_INTERNAL_cea3ea31_4_k_cu_d45f575c_38344cuda3std6ranges3__45__cpo4swapE)
_ZN39_INTERNAL_cea3ea31_4_k_cu_d45f575c_38344cuda3std6ranges3__45__cpo4swapE:
	.zero		1
.L_8:


//--------------------- .nv.constant0._ZN7cutlass13device_kernelINS_4gemm6kernel13GemmUniversalIN4cute5tupleIJiiiiEEENS1_10collective13CollectiveMmaINS1_34MainloopSm90TmaGmmaWarpSpecializedILi4ENS5_IJNS4_1CILi2EEENSA_ILi1EEESC_EEENS1_35KernelTmaWarpSpecializedCooperativeEEENS5_IJNSA_ILi256EEENSA_ILi64EEENSA_ILi32EEEEEENS_6half_tENS5_IJlSC_lEEESK_SL_NS4_8TiledMMAINS4_8MMA_AtomIJNS4_4SM904GMMA25MMA_64x64x16_F32F16F16_SSILNSP_5MajorE0ELSR_0ELNSP_7ScaleInE1ELSS_1EEEEEENS4_6LayoutISD_NS5_IJSC_NSA_ILi0EEESW_EEEEENS5_IJNS4_10UnderscoreESZ_SZ_EEEEENS4_13SM90_TMA_LOADENS4_14ComposedLayoutINS4_7SwizzleILi2ELi4ELi3EEENS4_18smem_ptr_flag_bitsILi16EEENSV_INS5_IJNSA_ILi8EEESI_EEENS5_IJSI_SC_EEEEEEEvNS4_8identityENS4_23SM90_TMA_LOAD_MULTICASTES1C_vS1D_EENS_8epilogue10collective6detail29Sm90TmaWarpSpecializedAdapterINS1H_15DefaultEpilogueISK_SL_SL_NS1G_6thread17LinearCombinationISK_Li1EffLNS1L_9ScaleType4KindE0ELNS_15FloatRoundStyleE2ESK_EENS1_15EpilogueDefaultEEEEEvvEEEEvNT_6ParamsE --------------------------
	.section	.nv.constant0._ZN7cutlass13device_kernelINS_4gemm6kernel13GemmUniversalIN4cute5tupleIJiiiiEEENS1_10collective13CollectiveMmaINS1_34MainloopSm90TmaGmmaWarpSpecializedILi4ENS5_IJNS4_1CILi2EEENSA_ILi1EEESC_EEENS1_35KernelTmaWarpSpecializedCooperativeEEENS5_IJNSA_ILi256EEENSA_ILi64EEENSA_ILi32EEEEEENS_6half_tENS5_IJlSC_lEEESK_SL_NS4_8TiledMMAINS4_8MMA_AtomIJNS4_4SM904GMMA25MMA_64x64x16_F32F16F16_SSILNSP_5MajorE0ELSR_0ELNSP_7ScaleInE1ELSS_1EEEEEENS4_6LayoutISD_NS5_IJSC_NSA_ILi0EEESW_EEEEENS5_IJNS4_10UnderscoreESZ_SZ_EEEEENS4_13SM90_TMA_LOADENS4_14ComposedLayoutINS4_7SwizzleILi2ELi4ELi3EEENS4_18smem_ptr_flag_bitsILi16EEENSV_INS5_IJNSA_ILi8EEESI_EEENS5_IJSI_SC_EEEEEEEvNS4_8identityENS4_23SM90_TMA_LOAD_MULTICASTES1C_vS1D_EENS_8epilogue10collective6detail29Sm90TmaWarpSpecializedAdapterINS1H_15DefaultEpilogueISK_SL_SL_NS1G_6thread17LinearCombinationISK_Li1EffLNS1L_9ScaleType4KindE0ELNS_15FloatRoundStyleE2ESK_EENS1_15EpilogueDefaultEEEEEvvEEEEvNT_6ParamsE,"a",@progbits
	.sectionflags	@""
	.align	4
.nv.constant0._ZN7cutlass13device_kernelINS_4gemm6kernel13GemmUniversalIN4cute5tupleIJiiiiEEENS1_10collective13CollectiveMmaINS1_34MainloopSm90TmaGmmaWarpSpecializedILi4ENS5_IJNS4_1CILi2EEENSA_ILi1EEESC_EEENS1_35KernelTmaWarpSpecializedCooperativeEEENS5_IJNSA_ILi256EEENSA_ILi64EEENSA_ILi32EEEEEENS_6half_tENS5_IJlSC_lEEESK_SL_NS4_8TiledMMAINS4_8MMA_AtomIJNS4_4SM904GMMA25MMA_64x64x16_F32F16F16_SSILNSP_5MajorE0ELSR_0ELNSP_7ScaleInE1ELSS_1EEEEEENS4_6LayoutISD_NS5_IJSC_NSA_ILi0EEESW_EEEEENS5_IJNS4_10UnderscoreESZ_SZ_EEEEENS4_13SM90_TMA_LOADENS4_14ComposedLayoutINS4_7SwizzleILi2ELi4ELi3EEENS4_18smem_ptr_flag_bitsILi16EEENSV_INS5_IJNSA_ILi8EEESI_EEENS5_IJSI_SC_EEEEEEEvNS4_8identityENS4_23SM90_TMA_LOAD_MULTICASTES1C_vS1D_EENS_8epilogue10collective6detail29Sm90TmaWarpSpecializedAdapterINS1H_15DefaultEpilogueISK_SL_SL_NS1G_6thread17LinearCombinationISK_Li1EffLNS1L_9ScaleType4KindE0ELNS_15FloatRoundStyleE2ESK_EENS1_15EpilogueDefaultEEEEEvvEEEEvNT_6ParamsE:
	.zero		1664


//--------------------- SYMBOLS --------------------------

	.type		.nv.reservedSmem.offset0,@object
	.size		.nv.reservedSmem.offset0,0x4
	.type		__assertfail,@function
